	.target	sm_90a

	.elftype	@"ET_EXEC"


//--------------------- .note.nv.tkinfo           --------------------------
	.section	.note.nv.tkinfo,"",@"SHT_NOTE"
	.sectionflags	@"SHF_NOTE_NV_TKINFO"
	.tkinfo
        /*0018*/ 	.word	0x00000002
        /*0030*/ 	.string	""
        /*0030*/ 	.string	"ptxas"
        /*0030*/ 	.string	"Cuda compilation tools, release 13.0, V13.0.88"
        /*0030*/ 	.string	"Build cuda_13.0.r13.0/compiler.36424714_0"
        /*0030*/ 	.string	"-arch sm_90a -m 64 "



//--------------------- .note.nv.cuinfo           --------------------------
	.section	.note.nv.cuinfo,"",@"SHT_NOTE"
	.sectionflags	@"SHF_NOTE_NV_CUINFO"
        /*0018*/ 	.short	0x0002
        /*001a*/ 	.short	0x005a
        /*001c*/ 	.short	0x0082
	.zero		2


//--------------------- .nv.info                  --------------------------
	.section	.nv.info,"",@"SHT_CUDA_INFO"
	.align	4


	//----- nvinfo : EIATTR_REGCOUNT
	.align		4
        /*0000*/ 	.byte	0x04, 0x2f
        /*0002*/ 	.short	(.L_18 - .L_17)
	.align		4
.L_17:
        /*0004*/ 	.word	index@(_ZN7cutlass13device_kernelINS_4gemm6kernel13GemmUniversalIN4cute5tupleIJiiiiEEENS1_10collective13CollectiveMmaINS1_34MainloopSm90TmaGmmaWarpSpecializedILi4ENS5_IJNS4_1CILi2EEENSA_ILi1EEESC_EEENS1_35KernelTmaWarpSpecializedCooperativeEEENS5_IJNSA_ILi256EEENSA_ILi128EEENSA_ILi64EEEEEENS_10bfloat16_tENS5_IJlSC_lEEESK_SL_NS4_8TiledMMAINS4_8MMA_AtomIJNS4_4SM904GMMA28MMA_64x128x16_F32BF16BF16_SSILNSP_5MajorE0ELSR_0ELNSP_7ScaleInE1ELSS_1EEEEEENS4_6LayoutISD_NS5_IJSC_NSA_ILi0EEESW_EEEEENS5_IJNS4_10UnderscoreESZ_SZ_EEEEENS4_13SM90_TMA_LOADENS4_14ComposedLayoutINS4_7SwizzleILi3ELi4ELi3EEENS4_18smem_ptr_flag_bitsILi16EEENSV_INS5_IJNSA_ILi8EEESI_EEENS5_IJSI_SC_EEEEEEEvNS4_8identityENS4_23SM90_TMA_LOAD_MULTICASTES1C_vS1D_EENS_8epilogue10collective18CollectiveEpilogueINS1G_22Sm90TmaWarpSpecializedILi4ELi2ELi16ELb1ELb0EEEJSJ_NS5_IJSH_NSA_ILi32EEEEEESK_SL_SK_SL_NS1G_6fusion15FusionCallbacksIS1K_NS1N_17LinearCombinationISK_fSK_fLNS_15FloatRoundStyleE2EEESJ_S1M_JEEES12_NS13_INS14_ILi2ELi4ELi3EEES17_NSV_INS5_IJS18_S1L_EEENS5_IJS1L_SC_EEEEEEENS4_17SM75_U32x4_LDSM_NENS4_14SM90_TMA_STOREES1X_NS4_17SM90_U32x4_STSM_NENS4_9Copy_AtomIJS20_NS_6half_tEEEEvEEEvvEEEEvNT_6ParamsE)
        /*0008*/ 	.word	0x000000a8


	//----- nvinfo : EIATTR_FRAME_SIZE
	.align		4
.L_18:
        /*000c*/ 	.byte	0x04, 0x11
        /*000e*/ 	.short	(.L_20 - .L_19)
	.align		4
.L_19:
        /*0010*/ 	.word	index@(_ZN7cutlass13device_kernelINS_4gemm6kernel13GemmUniversalIN4cute5tupleIJiiiiEEENS1_10collective13CollectiveMmaINS1_34MainloopSm90TmaGmmaWarpSpecializedILi4ENS5_IJNS4_1CILi2EEENSA_ILi1EEESC_EEENS1_35KernelTmaWarpSpecializedCooperativeEEENS5_IJNSA_ILi256EEENSA_ILi128EEENSA_ILi64EEEEEENS_10bfloat16_tENS5_IJlSC_lEEESK_SL_NS4_8TiledMMAINS4_8MMA_AtomIJNS4_4SM904GMMA28MMA_64x128x16_F32BF16BF16_SSILNSP_5MajorE0ELSR_0ELNSP_7ScaleInE1ELSS_1EEEEEENS4_6LayoutISD_NS5_IJSC_NSA_ILi0EEESW_EEEEENS5_IJNS4_10UnderscoreESZ_SZ_EEEEENS4_13SM90_TMA_LOADENS4_14ComposedLayoutINS4_7SwizzleILi3ELi4ELi3EEENS4_18smem_ptr_flag_bitsILi16EEENSV_INS5_IJNSA_ILi8EEESI_EEENS5_IJSI_SC_EEEEEEEvNS4_8identityENS4_23SM90_TMA_LOAD_MULTICASTES1C_vS1D_EENS_8epilogue10collective18CollectiveEpilogueINS1G_22Sm90TmaWarpSpecializedILi4ELi2ELi16ELb1ELb0EEEJSJ_NS5_IJSH_NSA_ILi32EEEEEESK_SL_SK_SL_NS1G_6fusion15FusionCallbacksIS1K_NS1N_17LinearCombinationISK_fSK_fLNS_15FloatRoundStyleE2EEESJ_S1M_JEEES12_NS13_INS14_ILi2ELi4ELi3EEES17_NSV_INS5_IJS18_S1L_EEENS5_IJS1L_SC_EEEEEEENS4_17SM75_U32x4_LDSM_NENS4_14SM90_TMA_STOREES1X_NS4_17SM90_U32x4_STSM_NENS4_9Copy_AtomIJS20_NS_6half_tEEEEvEEEvvEEEEvNT_6ParamsE)
        /*0014*/ 	.word	0x00000000


	//----- nvinfo : EIATTR_MIN_STACK_SIZE
	.align		4
.L_20:
        /*0018*/ 	.byte	0x04, 0x12
        /*001a*/ 	.short	(.L_22 - .L_21)
	.align		4
.L_21:
        /*001c*/ 	.word	index@(_ZN7cutlass13device_kernelINS_4gemm6kernel13GemmUniversalIN4cute5tupleIJiiiiEEENS1_10collective13CollectiveMmaINS1_34MainloopSm90TmaGmmaWarpSpecializedILi4ENS5_IJNS4_1CILi2EEENSA_ILi1EEESC_EEENS1_35KernelTmaWarpSpecializedCooperativeEEENS5_IJNSA_ILi256EEENSA_ILi128EEENSA_ILi64EEEEEENS_10bfloat16_tENS5_IJlSC_lEEESK_SL_NS4_8TiledMMAINS4_8MMA_AtomIJNS4_4SM904GMMA28MMA_64x128x16_F32BF16BF16_SSILNSP_5MajorE0ELSR_0ELNSP_7ScaleInE1ELSS_1EEEEEENS4_6LayoutISD_NS5_IJSC_NSA_ILi0EEESW_EEEEENS5_IJNS4_10UnderscoreESZ_SZ_EEEEENS4_13SM90_TMA_LOADENS4_14ComposedLayoutINS4_7SwizzleILi3ELi4ELi3EEENS4_18smem_ptr_flag_bitsILi16EEENSV_INS5_IJNSA_ILi8EEESI_EEENS5_IJSI_SC_EEEEEEEvNS4_8identityENS4_23SM90_TMA_LOAD_MULTICASTES1C_vS1D_EENS_8epilogue10collective18CollectiveEpilogueINS1G_22Sm90TmaWarpSpecializedILi4ELi2ELi16ELb1ELb0EEEJSJ_NS5_IJSH_NSA_ILi32EEEEEESK_SL_SK_SL_NS1G_6fusion15FusionCallbacksIS1K_NS1N_17LinearCombinationISK_fSK_fLNS_15FloatRoundStyleE2EEESJ_S1M_JEEES12_NS13_INS14_ILi2ELi4ELi3EEES17_NSV_INS5_IJS18_S1L_EEENS5_IJS1L_SC_EEEEEEENS4_17SM75_U32x4_LDSM_NENS4_14SM90_TMA_STOREES1X_NS4_17SM90_U32x4_STSM_NENS4_9Copy_AtomIJS20_NS_6half_tEEEEvEEEvvEEEEvNT_6ParamsE)
        /*0020*/ 	.word	0x00000000
.L_22:


//--------------------- .nv.compat                --------------------------
	.section	.nv.compat,"",@"SHT_CUDA_COMPAT_INFO"
	.align	4
        /*0000*/ 	.byte	0x02, 0x09, 0x01, 0x00, 0x02, 0x02, 0x04, 0x00, 0x02, 0x05, 0x05, 0x00, 0x03, 0x07, 0x01, 0x01
        /*0010*/ 	.byte	0x02, 0x03, 0x01, 0x00, 0x02, 0x06, 0x01, 0x00, 0x04, 0x0b, 0x08, 0x00, 0x00, 0x00, 0x00, 0x00
        /*0020*/ 	.byte	0x00, 0x00, 0x00, 0x00


//--------------------- .nv.info._ZN7cutlass13device_kernelINS_4gemm6kernel13GemmUniversalIN4cute5tupleIJiiiiEEENS1_10collective13CollectiveMmaINS1_34MainloopSm90TmaGmmaWarpSpecializedILi4ENS5_IJNS4_1CILi2EEENSA_ILi1EEESC_EEENS1_35KernelTmaWarpSpecializedCooperativeEEENS5_IJNSA_ILi256EEENSA_ILi128EEENSA_ILi64EEEEEENS_10bfloat16_tENS5_IJlSC_lEEESK_SL_NS4_8TiledMMAINS4_8MMA_AtomIJNS4_4SM904GMMA28MMA_64x128x16_F32BF16BF16_SSILNSP_5MajorE0ELSR_0ELNSP_7ScaleInE1ELSS_1EEEEEENS4_6LayoutISD_NS5_IJSC_NSA_ILi0EEESW_EEEEENS5_IJNS4_10UnderscoreESZ_SZ_EEEEENS4_13SM90_TMA_LOADENS4_14ComposedLayoutINS4_7SwizzleILi3ELi4ELi3EEENS4_18smem_ptr_flag_bitsILi16EEENSV_INS5_IJNSA_ILi8EEESI_EEENS5_IJSI_SC_EEEEEEEvNS4_8identityENS4_23SM90_TMA_LOAD_MULTICASTES1C_vS1D_EENS_8epilogue10collective18CollectiveEpilogueINS1G_22Sm90TmaWarpSpecializedILi4ELi2ELi16ELb1ELb0EEEJSJ_NS5_IJSH_NSA_ILi32EEEEEESK_SL_SK_SL_NS1G_6fusion15FusionCallbacksIS1K_NS1N_17LinearCombinationISK_fSK_fLNS_15FloatRoundStyleE2EEESJ_S1M_JEEES12_NS13_INS14_ILi2ELi4ELi3EEES17_NSV_INS5_IJS18_S1L_EEENS5_IJS1L_SC_EEEEEEENS4_17SM75_U32x4_LDSM_NENS4_14SM90_TMA_STOREES1X_NS4_17SM90_U32x4_STSM_NENS4_9Copy_AtomIJS20_NS_6half_tEEEEvEEEvvEEEEvNT_6ParamsE --------------------------
	.section	.nv.info._ZN7cutlass13device_kernelINS_4gemm6kernel13GemmUniversalIN4cute5tupleIJiiiiEEENS1_10collective13CollectiveMmaINS1_34MainloopSm90TmaGmmaWarpSpecializedILi4ENS5_IJNS4_1CILi2EEENSA_ILi1EEESC_EEENS1_35KernelTmaWarpSpecializedCooperativeEEENS5_IJNSA_ILi256EEENSA_ILi128EEENSA_ILi64EEEEEENS_10bfloat16_tENS5_IJlSC_lEEESK_SL_NS4_8TiledMMAINS4_8MMA_AtomIJNS4_4SM904GMMA28MMA_64x128x16_F32BF16BF16_SSILNSP_5MajorE0ELSR_0ELNSP_7ScaleInE1ELSS_1EEEEEENS4_6LayoutISD_NS5_IJSC_NSA_ILi0EEESW_EEEEENS5_IJNS4_10UnderscoreESZ_SZ_EEEEENS4_13SM90_TMA_LOADENS4_14ComposedLayoutINS4_7SwizzleILi3ELi4ELi3EEENS4_18smem_ptr_flag_bitsILi16EEENSV_INS5_IJNSA_ILi8EEESI_EEENS5_IJSI_SC_EEEEEEEvNS4_8identityENS4_23SM90_TMA_LOAD_MULTICASTES1C_vS1D_EENS_8epilogue10collective18CollectiveEpilogueINS1G_22Sm90TmaWarpSpecializedILi4ELi2ELi16ELb1ELb0EEEJSJ_NS5_IJSH_NSA_ILi32EEEEEESK_SL_SK_SL_NS1G_6fusion15FusionCallbacksIS1K_NS1N_17LinearCombinationISK_fSK_fLNS_15FloatRoundStyleE2EEESJ_S1M_JEEES12_NS13_INS14_ILi2ELi4ELi3EEES17_NSV_INS5_IJS18_S1L_EEENS5_IJS1L_SC_EEEEEEENS4_17SM75_U32x4_LDSM_NENS4_14SM90_TMA_STOREES1X_NS4_17SM90_U32x4_STSM_NENS4_9Copy_AtomIJS20_NS_6half_tEEEEvEEEvvEEEEvNT_6ParamsE,"",@"SHT_CUDA_INFO"
	.sectionflags	@""
	.align	4


	//----- nvinfo : EIATTR_CUDA_API_VERSION
	.align		4
        /*0000*/ 	.byte	0x04, 0x37
        /*0002*/ 	.short	(.L_24 - .L_23)
.L_23:
        /*0004*/ 	.word	0x00000082


	//----- nvinfo : EIATTR_KPARAM_INFO
	.align		4
.L_24:
        /*0008*/ 	.byte	0x04, 0x17
        /*000a*/ 	.short	(.L_26 - .L_25)
.L_25:
        /*000c*/ 	.word	0x00000000
        /*0010*/ 	.short	0x0000
        /*0012*/ 	.short	0x0070
        /*0014*/ 	.byte	0x00, 0xf0, 0x01, 0x1c


	//----- nvinfo : EIATTR_SPARSE_MMA_MASK
	.align		4
.L_26:
        /*0018*/ 	.byte	0x03, 0x50
        /*001a*/ 	.short	0x0000


	//----- nvinfo : EIATTR_MAXREG_COUNT
	.align		4
        /*001c*/ 	.byte	0x03, 0x1b
        /*001e*/ 	.short	0x00a8


	//----- nvinfo : EIATTR_NUM_BARRIERS
	.align		4
        /*0020*/ 	.byte	0x02, 0x4c
        /*0022*/ 	.byte	0x02
	.zero		1


	//----- nvinfo : EIATTR_EXTERNS
	.align		4
        /*0024*/ 	.byte	0x04, 0x0f
        /*0026*/ 	.short	(.L_28 - .L_27)


	//   ....[0]....
	.align		4
.L_27:
        /*0028*/ 	.word	index@(__assertfail)


	//----- nvinfo : EIATTR_MERCURY_ISA_VERSION
	.align		4
.L_28:
        /*002c*/ 	.byte	0x03, 0x5f
        /*002e*/ 	.short	0x0101


	//----- nvinfo : EIATTR_INT_WARP_WIDE_INSTR_OFFSETS
	.align		4
        /*0030*/ 	.byte	0x04, 0x31
        /*0032*/ 	.short	(.L_30 - .L_29)


	//   ....[0]....
.L_29:
        /*0034*/ 	.word	0x00000950


	//   ....[1]....
        /*0038*/ 	.word	0x00000960


	//   ....[2]....
        /*003c*/ 	.word	0x00000ae0


	//   ....[3]....
        /*0040*/ 	.word	0x000023b0


	//----- nvinfo : EIATTR_COOP_GROUP_MASK_REGIDS
	.align		4
.L_30:
        /*0044*/ 	.byte	0x04, 0x29
        /*0046*/ 	.short	(.L_32 - .L_31)


	//   ....[0]....
.L_31:
        /*0048*/ 	.word	0xffffffff


	//   ....[1]....
        /*004c*/ 	.word	0xffffffff


	//   ....[2]....
        /*0050*/ 	.word	0xffffffff


	//   ....[3]....
        /*0054*/ 	.word	0xffffffff


	//   ....[4]....
        /*0058*/ 	.word	0xffffffff


	//   ....[5]....
        /*005c*/ 	.word	0xffffffff


	//   ....[6]....
        /*0060*/ 	.word	0xffffffff


	//----- nvinfo : EIATTR_COOP_GROUP_INSTR_OFFSETS
	.align		4
.L_32:
        /*0064*/ 	.byte	0x04, 0x28
        /*0066*/ 	.short	(.L_34 - .L_33)


	//   ....[0]....
.L_33:
        /*0068*/ 	.word	0x00000070


	//   ....[1]....
        /*006c*/ 	.word	0x00000080


	//   ....[2]....
        /*0070*/ 	.word	0x00000430


	//   ....[3]....
        /*0074*/ 	.word	0x000005c0


	//   ....[4]....
        /*0078*/ 	.word	0x00000770


	//   ....[5]....
        /*007c*/ 	.word	0x00000c80


	//   ....[6]....
        /*0080*/ 	.word	0x00001730


	//----- nvinfo : EIATTR_REG_RECONFIG
	.align		4
.L_34:
        /*0084*/ 	.byte	0x01, 0x54
	.zero		2


	//----- nvinfo : EIATTR_SYSCALL_OFFSETS
	.align		4
        /*0088*/ 	.byte	0x04, 0x46
        /*008a*/ 	.short	(.L_36 - .L_35)


	//   ....[0]....
.L_35:
        /*008c*/ 	.word	0x000018f0


	//   ....[1]....
        /*0090*/ 	.word	0x000025e0


	//   ....[2]....
        /*0094*/ 	.word	0x000026d0


	//----- nvinfo : EIATTR_MBARRIER_INSTR_OFFSETS
	.align		4
.L_36:
        /*0098*/ 	.byte	0x04, 0x39
        /*009a*/ 	.short	(.L_38 - .L_37)


	//   ....[0]....
.L_37:
        /*009c*/ 	.word	0x00000530
        /*00a0*/ 	.word	0x000000ff
        /*00a4*/ 	.word	0x00000000
        /*00a8*/ 	.short	0x0100
        /*00aa*/ 	.byte	0x08
	.zero		1


	//   ....[1]....
        /*00ac*/ 	.word	0x00000540
        /*00b0*/ 	.word	0x000000ff
        /*00b4*/ 	.word	0x00000020
        /*00b8*/ 	.short	0x0100
        /*00ba*/ 	.byte	0x08
	.zero		1


	//   ....[2]....
        /*00bc*/ 	.word	0x00000550
        /*00c0*/ 	.word	0x000000ff
        /*00c4*/ 	.word	0x00000008
        /*00c8*/ 	.short	0x0100
        /*00ca*/ 	.byte	0x08
	.zero		1


	//   ....[3]....
        /*00cc*/ 	.word	0x00000560
        /*00d0*/ 	.word	0x000000ff
        /*00d4*/ 	.word	0x00000028
        /*00d8*/ 	.short	0x0100
        /*00da*/ 	.byte	0x08
	.zero		1


	//   ....[4]....
        /*00dc*/ 	.word	0x00000570
        /*00e0*/ 	.word	0x000000ff
        /*00e4*/ 	.word	0x00000010
        /*00e8*/ 	.short	0x0100
        /*00ea*/ 	.byte	0x08
	.zero		1


	//   ....[5]....
        /*00ec*/ 	.word	0x00000580
        /*00f0*/ 	.word	0x000000ff
        /*00f4*/ 	.word	0x00000030
        /*00f8*/ 	.short	0x0100
        /*00fa*/ 	.byte	0x08
	.zero		1


	//   ....[6]....
        /*00fc*/ 	.word	0x00000590
        /*0100*/ 	.word	0x000000ff
        /*0104*/ 	.word	0x00000018
        /*0108*/ 	.short	0x0100
        /*010a*/ 	.byte	0x08
	.zero		1


	//   ....[7]....
        /*010c*/ 	.word	0x000005a0
        /*0110*/ 	.word	0x000000ff
        /*0114*/ 	.word	0x00000038
        /*0118*/ 	.short	0x0100
        /*011a*/ 	.byte	0x08
	.zero		1


	//   ....[8]....
        /*011c*/ 	.word	0x000006d0
        /*0120*/ 	.word	0x000000ff
        /*0124*/ 	.word	0x00000040
        /*0128*/ 	.short	0x0100
        /*012a*/ 	.byte	0x08
	.zero		1


	//   ....[9]....
        /*012c*/ 	.word	0x000006e0
        /*0130*/ 	.word	0x000000ff
        /*0134*/ 	.word	0x00000060
        /*0138*/ 	.short	0x0100
        /*013a*/ 	.byte	0x08
	.zero		1


	//   ....[10]....
        /*013c*/ 	.word	0x000006f0
        /*0140*/ 	.word	0x000000ff
        /*0144*/ 	.word	0x00000048
        /*0148*/ 	.short	0x0100
        /*014a*/ 	.byte	0x08
	.zero		1


	//   ....[11]....
        /*014c*/ 	.word	0x00000700
        /*0150*/ 	.word	0x000000ff
        /*0154*/ 	.word	0x00000068
        /*0158*/ 	.short	0x0100
        /*015a*/ 	.byte	0x08
	.zero		1


	//   ....[12]....
        /*015c*/ 	.word	0x00000710
        /*0160*/ 	.word	0x000000ff
        /*0164*/ 	.word	0x00000050
        /*0168*/ 	.short	0x0100
        /*016a*/ 	.byte	0x08
	.zero		1


	//   ....[13]....
        /*016c*/ 	.word	0x00000720
        /*0170*/ 	.word	0x000000ff
        /*0174*/ 	.word	0x00000070
        /*0178*/ 	.short	0x0100
        /*017a*/ 	.byte	0x08
	.zero		1


	//   ....[14]....
        /*017c*/ 	.word	0x00000730
        /*0180*/ 	.word	0x000000ff
        /*0184*/ 	.word	0x00000058
        /*0188*/ 	.short	0x0100
        /*018a*/ 	.byte	0x08
	.zero		1


	//   ....[15]....
        /*018c*/ 	.word	0x00000740
        /*0190*/ 	.word	0x000000ff
        /*0194*/ 	.word	0x00000078
        /*0198*/ 	.short	0x0100
        /*019a*/ 	.byte	0x08
	.zero		1


	//   ....[16]....
        /*019c*/ 	.word	0x00000b50
        /*01a0*/ 	.word	0x000000ff
        /*01a4*/ 	.word	0x00000080
        /*01a8*/ 	.short	0x0100
        /*01aa*/ 	.byte	0x06
	.zero		1


	//   ....[17]....
        /*01ac*/ 	.word	0x00000be0
        /*01b0*/ 	.word	0x000000ff
        /*01b4*/ 	.word	0x00000088
        /*01b8*/ 	.short	0x0100
        /*01ba*/ 	.byte	0x06
	.zero		1


	//   ....[18]....
        /*01bc*/ 	.word	0x00001970
        /*01c0*/ 	.word	0x00000003
        /*01c4*/ 	.word	0x00000000
        /*01c8*/ 	.short	0x010a
        /*01ca*/ 	.byte	0x3f
	.zero		1


	//   ....[19]....
        /*01cc*/ 	.word	0x000019b0
        /*01d0*/ 	.word	0x00000003
        /*01d4*/ 	.word	0x00000000
        /*01d8*/ 	.short	0x010a
        /*01da*/ 	.byte	0x3f
	.zero		1


	//   ....[20]....
        /*01dc*/ 	.word	0x00001e60
        /*01e0*/ 	.word	0x000000ff
        /*01e4*/ 	.word	0x00000000
        /*01e8*/ 	.short	0x010a
        /*01ea*/ 	.byte	0x04
	.zero		1


	//   ....[21]....
        /*01ec*/ 	.word	0x00001ea0
        /*01f0*/ 	.word	0x000000ff
        /*01f4*/ 	.word	0x00000000
        /*01f8*/ 	.short	0x010a
        /*01fa*/ 	.byte	0x04
	.zero		1


	//   ....[22]....
        /*01fc*/ 	.word	0x00002240
        /*0200*/ 	.word	0x00000004
        /*0204*/ 	.word	0x00000000
        /*0208*/ 	.short	0x0101
        /*020a*/ 	.byte	0x3f
	.zero		1


	//   ....[23]....
        /*020c*/ 	.word	0x00002430
        /*0210*/ 	.word	0x00000000
        /*0214*/ 	.word	0x00000000
        /*0218*/ 	.short	0x0101
        /*021a*/ 	.byte	0x3f
	.zero		1


	//   ....[24]....
        /*021c*/ 	.word	0x00002bd0
        /*0220*/ 	.word	0x000000ff
        /*0224*/ 	.word	0x00000040
        /*0228*/ 	.short	0x010a
        /*022a*/ 	.byte	0x35
	.zero		1


	//   ....[25]....
        /*022c*/ 	.word	0x000033d0
        /*0230*/ 	.word	0x000000ff
        /*0234*/ 	.word	0x00000000
        /*0238*/ 	.short	0x0101
        /*023a*/ 	.byte	0x04
	.zero		1


	//   ....[26]....
        /*023c*/ 	.word	0x000034a0
        /*0240*/ 	.word	0x00000004
        /*0244*/ 	.word	0x00000040
        /*0248*/ 	.short	0x010a
        /*024a*/ 	.byte	0x3f
	.zero		1


	//   ....[27]....
        /*024c*/ 	.word	0x00003ae0
        /*0250*/ 	.word	0x000000ff
        /*0254*/ 	.word	0x00000000
        /*0258*/ 	.short	0x0101
        /*025a*/ 	.byte	0x04
	.zero		1


	//   ....[28]....
        /*025c*/ 	.word	0x00003bd0
        /*0260*/ 	.word	0x00000004
        /*0264*/ 	.word	0x00000040
        /*0268*/ 	.short	0x010a
        /*026a*/ 	.byte	0x3f
	.zero		1


	//   ....[29]....
        /*026c*/ 	.word	0x00004230
        /*0270*/ 	.word	0x000000ff
        /*0274*/ 	.word	0x00000000
        /*0278*/ 	.short	0x0101
        /*027a*/ 	.byte	0x04
	.zero		1


	//   ....[30]....
        /*027c*/ 	.word	0x00004310
        /*0280*/ 	.word	0x00000005
        /*0284*/ 	.word	0x00000040
        /*0288*/ 	.short	0x010a
        /*028a*/ 	.byte	0x3f
	.zero		1


	//   ....[31]....
        /*028c*/ 	.word	0x00004980
        /*0290*/ 	.word	0x000000ff
        /*0294*/ 	.word	0x00000000
        /*0298*/ 	.short	0x0101
        /*029a*/ 	.byte	0x04
	.zero		1


	//   ....[32]....
        /*029c*/ 	.word	0x00004a60
        /*02a0*/ 	.word	0x00000004
        /*02a4*/ 	.word	0x00000040
        /*02a8*/ 	.short	0x010a
        /*02aa*/ 	.byte	0x3f
	.zero		1


	//   ....[33]....
        /*02ac*/ 	.word	0x000050b0
        /*02b0*/ 	.word	0x000000ff
        /*02b4*/ 	.word	0x00000000
        /*02b8*/ 	.short	0x0101
        /*02ba*/ 	.byte	0x04
	.zero		1


	//   ....[34]....
        /*02bc*/ 	.word	0x00005190
        /*02c0*/ 	.word	0x00000004
        /*02c4*/ 	.word	0x00000040
        /*02c8*/ 	.short	0x010a
        /*02ca*/ 	.byte	0x3f
	.zero		1


	//   ....[35]....
        /*02cc*/ 	.word	0x000057e0
        /*02d0*/ 	.word	0x000000ff
        /*02d4*/ 	.word	0x00000000
        /*02d8*/ 	.short	0x0101
        /*02da*/ 	.byte	0x04
	.zero		1


	//   ....[36]....
        /*02dc*/ 	.word	0x000058c0
        /*02e0*/ 	.word	0x00000004
        /*02e4*/ 	.word	0x00000040
        /*02e8*/ 	.short	0x010a
        /*02ea*/ 	.byte	0x3f
	.zero		1


	//   ....[37]....
        /*02ec*/ 	.word	0x00005f10
        /*02f0*/ 	.word	0x000000ff
        /*02f4*/ 	.word	0x00000000
        /*02f8*/ 	.short	0x0101
        /*02fa*/ 	.byte	0x04
	.zero		1


	//   ....[38]....
        /*02fc*/ 	.word	0x00005fe0
        /*0300*/ 	.word	0x00000004
        /*0304*/ 	.word	0x00000040
        /*0308*/ 	.short	0x010a
        /*030a*/ 	.byte	0x3f
	.zero		1


	//   ....[39]....
        /*030c*/ 	.word	0x000065f0
        /*0310*/ 	.word	0x000000ff
        /*0314*/ 	.word	0x00000000
        /*0318*/ 	.short	0x0101
        /*031a*/ 	.byte	0x04
	.zero		1


	//   ....[40]....
        /*031c*/ 	.word	0x00006f90
        /*0320*/ 	.word	0x000000ff
        /*0324*/ 	.word	0x00000000
        /*0328*/ 	.short	0x0101
        /*032a*/ 	.byte	0x04
	.zero		1


	//   ....[41]....
        /*032c*/ 	.word	0x000075b0
        /*0330*/ 	.word	0x000000ff
        /*0334*/ 	.word	0x00000088
        /*0338*/ 	.short	0x010a
        /*033a*/ 	.byte	0x04
	.zero		1


	//   ....[42]....
        /*033c*/ 	.word	0x000079a0
        /*0340*/ 	.word	0x000000ff
        /*0344*/ 	.word	0x00000060
        /*0348*/ 	.short	0x010a
        /*034a*/ 	.byte	0x0d
	.zero		1


	//   ....[43]....
        /*034c*/ 	.word	0x00007a90
        /*0350*/ 	.word	0x000000ff
        /*0354*/ 	.word	0x00000040
        /*0358*/ 	.short	0x010b
        /*035a*/ 	.byte	0x0d
	.zero		1


	//   ....[44]....
        /*035c*/ 	.word	0x00007af0
        /*0360*/ 	.word	0x000000ff
        /*0364*/ 	.word	0x00000000
        /*0368*/ 	.short	0x0101
        /*036a*/ 	.byte	0x10
	.zero		1


	//   ....[45]....
        /*036c*/ 	.word	0x00007b20
        /*0370*/ 	.word	0x000000ff
        /*0374*/ 	.word	0x00000068
        /*0378*/ 	.short	0x010a
        /*037a*/ 	.byte	0x0d
	.zero		1


	//   ....[46]....
        /*037c*/ 	.word	0x00007c30
        /*0380*/ 	.word	0x000000ff
        /*0384*/ 	.word	0x00000048
        /*0388*/ 	.short	0x010b
        /*038a*/ 	.byte	0x0d
	.zero		1


	//   ....[47]....
        /*038c*/ 	.word	0x00007ca0
        /*0390*/ 	.word	0x000000ff
        /*0394*/ 	.word	0x00000000
        /*0398*/ 	.short	0x0101
        /*039a*/ 	.byte	0x14
	.zero		1


	//   ....[48]....
        /*039c*/ 	.word	0x00007cd0
        /*03a0*/ 	.word	0x000000ff
        /*03a4*/ 	.word	0x00000070
        /*03a8*/ 	.short	0x010a
        /*03aa*/ 	.byte	0x0d
	.zero		1


	//   ....[49]....
        /*03ac*/ 	.word	0x00007dd0
        /*03b0*/ 	.word	0x000000ff
        /*03b4*/ 	.word	0x00000050
        /*03b8*/ 	.short	0x010b
        /*03ba*/ 	.byte	0x0d
	.zero		1


	//   ....[50]....
        /*03bc*/ 	.word	0x00007e30
        /*03c0*/ 	.word	0x000000ff
        /*03c4*/ 	.word	0x00000000
        /*03c8*/ 	.short	0x0101
        /*03ca*/ 	.byte	0x1d
	.zero		1


	//   ....[51]....
        /*03cc*/ 	.word	0x00007e60
        /*03d0*/ 	.word	0x000000ff
        /*03d4*/ 	.word	0x00000078
        /*03d8*/ 	.short	0x010a
        /*03da*/ 	.byte	0x0d
	.zero		1


	//   ....[52]....
        /*03dc*/ 	.word	0x00007f60
        /*03e0*/ 	.word	0x000000ff
        /*03e4*/ 	.word	0x00000058
        /*03e8*/ 	.short	0x010b
        /*03ea*/ 	.byte	0x0d
	.zero		1


	//   ....[53]....
        /*03ec*/ 	.word	0x00007fd0
        /*03f0*/ 	.word	0x000000ff
        /*03f4*/ 	.word	0x00000000
        /*03f8*/ 	.short	0x0101
        /*03fa*/ 	.byte	0x1e
	.zero		1


	//   ....[54]....
        /*03fc*/ 	.word	0x00008010
        /*0400*/ 	.word	0x000000ff
        /*0404*/ 	.word	0x00000060
        /*0408*/ 	.short	0x010a
        /*040a*/ 	.byte	0x0d
	.zero		1


	//   ....[55]....
        /*040c*/ 	.word	0x00008100
        /*0410*/ 	.word	0x000000ff
        /*0414*/ 	.word	0x00000040
        /*0418*/ 	.short	0x010b
        /*041a*/ 	.byte	0x0d
	.zero		1


	//   ....[56]....
        /*041c*/ 	.word	0x00008140
        /*0420*/ 	.word	0x000000ff
        /*0424*/ 	.word	0x00000000
        /*0428*/ 	.short	0x0101
        /*042a*/ 	.byte	0x10
	.zero		1


	//   ....[57]....
        /*042c*/ 	.word	0x00008170
        /*0430*/ 	.word	0x000000ff
        /*0434*/ 	.word	0x00000068
        /*0438*/ 	.short	0x010a
        /*043a*/ 	.byte	0x0d
	.zero		1


	//   ....[58]....
        /*043c*/ 	.word	0x00008270
        /*0440*/ 	.word	0x000000ff
        /*0444*/ 	.word	0x00000048
        /*0448*/ 	.short	0x010b
        /*044a*/ 	.byte	0x0d
	.zero		1


	//   ....[59]....
        /*044c*/ 	.word	0x000082b0
        /*0450*/ 	.word	0x000000ff
        /*0454*/ 	.word	0x00000000
        /*0458*/ 	.short	0x0101
        /*045a*/ 	.byte	0x14
	.zero		1


	//   ....[60]....
        /*045c*/ 	.word	0x000082f0
        /*0460*/ 	.word	0x000000ff
        /*0464*/ 	.word	0x00000070
        /*0468*/ 	.short	0x010a
        /*046a*/ 	.byte	0x0d
	.zero		1


	//   ....[61]....
        /*046c*/ 	.word	0x000083d0
        /*0470*/ 	.word	0x000000ff
        /*0474*/ 	.word	0x00000050
        /*0478*/ 	.short	0x010b
        /*047a*/ 	.byte	0x0d
	.zero		1


	//   ....[62]....
        /*047c*/ 	.word	0x00008410
        /*0480*/ 	.word	0x000000ff
        /*0484*/ 	.word	0x00000000
        /*0488*/ 	.short	0x0101
        /*048a*/ 	.byte	0x1d
	.zero		1


	//   ....[63]....
        /*048c*/ 	.word	0x00008440
        /*0490*/ 	.word	0x000000ff
        /*0494*/ 	.word	0x00000078
        /*0498*/ 	.short	0x010a
        /*049a*/ 	.byte	0x0d
	.zero		1


	//   ....[64]....
        /*049c*/ 	.word	0x00008540
        /*04a0*/ 	.word	0x000000ff
        /*04a4*/ 	.word	0x00000058
        /*04a8*/ 	.short	0x010b
        /*04aa*/ 	.byte	0x0d
	.zero		1


	//   ....[65]....
        /*04ac*/ 	.word	0x00008590
        /*04b0*/ 	.word	0x000000ff
        /*04b4*/ 	.word	0x00000000
        /*04b8*/ 	.short	0x0101
        /*04ba*/ 	.byte	0x1e
	.zero		1


	//   ....[66]....
        /*04bc*/ 	.word	0x00008c20
        /*04c0*/ 	.word	0x00000000
        /*04c4*/ 	.word	0x00000060
        /*04c8*/ 	.short	0x010a
        /*04ca*/ 	.byte	0x3f
	.zero		1


	//   ....[67]....
        /*04cc*/ 	.word	0x00008c60
        /*04d0*/ 	.word	0x00000000
        /*04d4*/ 	.word	0x00000068
        /*04d8*/ 	.short	0x010a
        /*04da*/ 	.byte	0x3f
	.zero		1


	//   ....[68]....
        /*04dc*/ 	.word	0x00008ca0
        /*04e0*/ 	.word	0x00000000
        /*04e4*/ 	.word	0x00000070
        /*04e8*/ 	.short	0x010a
        /*04ea*/ 	.byte	0x3f
	.zero		1


	//   ....[69]....
        /*04ec*/ 	.word	0x00008d00
        /*04f0*/ 	.word	0x00000000
        /*04f4*/ 	.word	0x00000078
        /*04f8*/ 	.short	0x010a
        /*04fa*/ 	.byte	0x3f
	.zero		1


	//   ....[70]....
        /*04fc*/ 	.word	0x00009050
        /*0500*/ 	.word	0x0000000e
        /*0504*/ 	.word	0x00000020
        /*0508*/ 	.short	0x010a
        /*050a*/ 	.byte	0x3f
	.zero		1


	//   ....[71]....
        /*050c*/ 	.word	0x00009400
        /*0510*/ 	.word	0x00000004
        /*0514*/ 	.word	0x00000088
        /*0518*/ 	.short	0x0101
        /*051a*/ 	.byte	0x3f
	.zero		1


	//   ....[72]....
        /*051c*/ 	.word	0x00009b00
        /*0520*/ 	.word	0x00000005
        /*0524*/ 	.word	0x00000000
        /*0528*/ 	.short	0x010a
        /*052a*/ 	.byte	0x3f
	.zero		1


	//   ....[73]....
        /*052c*/ 	.word	0x00009b80
        /*0530*/ 	.word	0x00000007
        /*0534*/ 	.word	0x00000000
        /*0538*/ 	.short	0x010a
        /*053a*/ 	.byte	0x3f
	.zero		1


	//   ....[74]....
        /*053c*/ 	.word	0x00009c10
        /*0540*/ 	.word	0x00000006
        /*0544*/ 	.word	0x00000000
        /*0548*/ 	.short	0x010a
        /*054a*/ 	.byte	0x3f
	.zero		1


	//   ....[75]....
        /*054c*/ 	.word	0x00009ca0
        /*0550*/ 	.word	0x00000003
        /*0554*/ 	.word	0x00000000
        /*0558*/ 	.short	0x010a
        /*055a*/ 	.byte	0x3f
	.zero		1


	//   ....[76]....
        /*055c*/ 	.word	0x00009d00
        /*0560*/ 	.word	0x00000003
        /*0564*/ 	.word	0x00000000
        /*0568*/ 	.short	0x010a
        /*056a*/ 	.byte	0x3f
	.zero		1


	//   ....[77]....
        /*056c*/ 	.word	0x00009d60
        /*0570*/ 	.word	0x00000005
        /*0574*/ 	.word	0x00000000
        /*0578*/ 	.short	0x010a
        /*057a*/ 	.byte	0x3f
	.zero		1


	//   ....[78]....
        /*057c*/ 	.word	0x00009dc0
        /*0580*/ 	.word	0x00000005
        /*0584*/ 	.word	0x00000040
        /*0588*/ 	.short	0x010a
        /*058a*/ 	.byte	0x3f
	.zero		1


	//   ....[79]....
        /*058c*/ 	.word	0x00009e10
        /*0590*/ 	.word	0x00000004
        /*0594*/ 	.word	0x00000040
        /*0598*/ 	.short	0x010a
        /*059a*/ 	.byte	0x3f
	.zero		1


	//   ....[80]....
        /*059c*/ 	.word	0x00009e60
        /*05a0*/ 	.word	0x00000004
        /*05a4*/ 	.word	0x00000040
        /*05a8*/ 	.short	0x010a
        /*05aa*/ 	.byte	0x3f
	.zero		1


	//   ....[81]....
        /*05ac*/ 	.word	0x00009eb0
        /*05b0*/ 	.word	0x00000005
        /*05b4*/ 	.word	0x00000040
        /*05b8*/ 	.short	0x010a
        /*05ba*/ 	.byte	0x3f
	.zero		1


	//   ....[82]....
        /*05bc*/ 	.word	0x00009f00
        /*05c0*/ 	.word	0x00000004
        /*05c4*/ 	.word	0x00000040
        /*05c8*/ 	.short	0x010a
        /*05ca*/ 	.byte	0x3f
	.zero		1


	//   ....[83]....
        /*05cc*/ 	.word	0x00009f50
        /*05d0*/ 	.word	0x00000004
        /*05d4*/ 	.word	0x00000040
        /*05d8*/ 	.short	0x010a
        /*05da*/ 	.byte	0x3f
	.zero		1


	//   ....[84]....
        /*05dc*/ 	.word	0x00009fa0
        /*05e0*/ 	.word	0x00000004
        /*05e4*/ 	.word	0x00000040
        /*05e8*/ 	.short	0x010a
        /*05ea*/ 	.byte	0x3f
	.zero		1


	//   ....[85]....
        /*05ec*/ 	.word	0x00009ff0
        /*05f0*/ 	.word	0x00000004
        /*05f4*/ 	.word	0x00000040
        /*05f8*/ 	.short	0x010a
        /*05fa*/ 	.byte	0x3f
	.zero		1


	//   ....[86]....
        /*05fc*/ 	.word	0x0000a050
        /*0600*/ 	.word	0x00000003
        /*0604*/ 	.word	0x00000088
        /*0608*/ 	.short	0x010a
        /*060a*/ 	.byte	0x3f
	.zero		1


	//   ....[87]....
        /*060c*/ 	.word	0x0000a0b0
        /*0610*/ 	.word	0x00000005
        /*0614*/ 	.word	0x00000060
        /*0618*/ 	.short	0x010a
        /*061a*/ 	.byte	0x3f
	.zero		1


	//   ....[88]....
        /*061c*/ 	.word	0x0000a110
        /*0620*/ 	.word	0x00000005
        /*0624*/ 	.word	0x00000068
        /*0628*/ 	.short	0x010a
        /*062a*/ 	.byte	0x3f
	.zero		1


	//   ....[89]....
        /*062c*/ 	.word	0x0000a170
        /*0630*/ 	.word	0x00000005
        /*0634*/ 	.word	0x00000070
        /*0638*/ 	.short	0x010a
        /*063a*/ 	.byte	0x3f
	.zero		1


	//   ....[90]....
        /*063c*/ 	.word	0x0000a1d0
        /*0640*/ 	.word	0x00000005
        /*0644*/ 	.word	0x00000078
        /*0648*/ 	.short	0x010a
        /*064a*/ 	.byte	0x3f
	.zero		1


	//   ....[91]....
        /*064c*/ 	.word	0x0000a230
        /*0650*/ 	.word	0x00000005
        /*0654*/ 	.word	0x00000060
        /*0658*/ 	.short	0x010a
        /*065a*/ 	.byte	0x3f
	.zero		1


	//   ....[92]....
        /*065c*/ 	.word	0x0000a290
        /*0660*/ 	.word	0x00000005
        /*0664*/ 	.word	0x00000068
        /*0668*/ 	.short	0x010a
        /*066a*/ 	.byte	0x3f
	.zero		1


	//   ....[93]....
        /*066c*/ 	.word	0x0000a2f0
        /*0670*/ 	.word	0x00000005
        /*0674*/ 	.word	0x00000070
        /*0678*/ 	.short	0x010a
        /*067a*/ 	.byte	0x3f
	.zero		1


	//   ....[94]....
        /*067c*/ 	.word	0x0000a350
        /*0680*/ 	.word	0x00000005
        /*0684*/ 	.word	0x00000078
        /*0688*/ 	.short	0x010a
        /*068a*/ 	.byte	0x3f
	.zero		1


	//   ....[95]....
        /*068c*/ 	.word	0x0000a3a0
        /*0690*/ 	.word	0x00000000
        /*0694*/ 	.word	0x00000060
        /*0698*/ 	.short	0x010a
        /*069a*/ 	.byte	0x3f
	.zero		1


	//   ....[96]....
        /*069c*/ 	.word	0x0000a3f0
        /*06a0*/ 	.word	0x00000000
        /*06a4*/ 	.word	0x00000068
        /*06a8*/ 	.short	0x010a
        /*06aa*/ 	.byte	0x3f
	.zero		1


	//   ....[97]....
        /*06ac*/ 	.word	0x0000a440
        /*06b0*/ 	.word	0x00000000
        /*06b4*/ 	.word	0x00000070
        /*06b8*/ 	.short	0x010a
        /*06ba*/ 	.byte	0x3f
	.zero		1


	//   ....[98]....
        /*06bc*/ 	.word	0x0000a510
        /*06c0*/ 	.word	0x0000000e
        /*06c4*/ 	.word	0x00000020
        /*06c8*/ 	.short	0x010a
        /*06ca*/ 	.byte	0x3f
	.zero		1


	//   ....[99]....
        /*06cc*/ 	.word	0x0000a5e0
        /*06d0*/ 	.word	0x00000005
        /*06d4*/ 	.word	0x00000000
        /*06d8*/ 	.short	0x010a
        /*06da*/ 	.byte	0x3f
	.zero		1


	//   ....[100]....
        /*06dc*/ 	.word	0x0000a630
        /*06e0*/ 	.word	0x00000007
        /*06e4*/ 	.word	0x00000000
        /*06e8*/ 	.short	0x010a
        /*06ea*/ 	.byte	0x3f
	.zero		1


	//   ....[101]....
        /*06ec*/ 	.word	0x0000a680
        /*06f0*/ 	.word	0x00000006
        /*06f4*/ 	.word	0x00000000
        /*06f8*/ 	.short	0x010a
        /*06fa*/ 	.byte	0x3f
	.zero		1


	//----- nvinfo : EIATTR_NUM_MBARRIERS
	.align		4
.L_38:
        /*06fc*/ 	.byte	0x03, 0x38
        /*06fe*/ 	.short	0x0012


	//----- nvinfo : EIATTR_EXIT_INSTR_OFFSETS
	.align		4
        /*0700*/ 	.byte	0x04, 0x1c
        /*0702*/ 	.short	(.L_40 - .L_39)


	//   ....[0]....
.L_39:
        /*0704*/ 	.word	0x00009cf0


	//----- nvinfo : EIATTR_MAX_THREADS
	.align		4
.L_40:
        /*0708*/ 	.byte	0x04, 0x05
        /*070a*/ 	.short	(.L_42 - .L_41)
.L_41:
        /*070c*/ 	.word	0x00000180
        /*0710*/ 	.word	0x00000001
        /*0714*/ 	.word	0x00000001


	//----- nvinfo : EIATTR_CRS_STACK_SIZE
	.align		4
.L_42:
        /*0718*/ 	.byte	0x04, 0x1e
        /*071a*/ 	.short	(.L_44 - .L_43)
.L_43:
        /*071c*/ 	.word	0x00000000


	//----- nvinfo : EIATTR_CBANK_PARAM_SIZE
	.align		4
.L_44:
        /*0720*/ 	.byte	0x03, 0x19
        /*0722*/ 	.short	0x0770


	//----- nvinfo : EIATTR_PARAM_CBANK
	.align		4
        /*0724*/ 	.byte	0x04, 0x0a
        /*0726*/ 	.short	(.L_46 - .L_45)
	.align		4
.L_45:
        /*0728*/ 	.word	index@(.nv.constant0._ZN7cutlass13device_kernelINS_4gemm6kernel13GemmUniversalIN4cute5tupleIJiiiiEEENS1_10collective13CollectiveMmaINS1_34MainloopSm90TmaGmmaWarpSpecializedILi4ENS5_IJNS4_1CILi2EEENSA_ILi1EEESC_EEENS1_35KernelTmaWarpSpecializedCooperativeEEENS5_IJNSA_ILi256EEENSA_ILi128EEENSA_ILi64EEEEEENS_10bfloat16_tENS5_IJlSC_lEEESK_SL_NS4_8TiledMMAINS4_8MMA_AtomIJNS4_4SM904GMMA28MMA_64x128x16_F32BF16BF16_SSILNSP_5MajorE0ELSR_0ELNSP_7ScaleInE1ELSS_1EEEEEENS4_6LayoutISD_NS5_IJSC_NSA_ILi0EEESW_EEEEENS5_IJNS4_10UnderscoreESZ_SZ_EEEEENS4_13SM90_TMA_LOADENS4_14ComposedLayoutINS4_7SwizzleILi3ELi4ELi3EEENS4_18smem_ptr_flag_bitsILi16EEENSV_INS5_IJNSA_ILi8EEESI_EEENS5_IJSI_SC_EEEEEEEvNS4_8identityENS4_23SM90_TMA_LOAD_MULTICASTES1C_vS1D_EENS_8epilogue10collective18CollectiveEpilogueINS1G_22Sm90TmaWarpSpecializedILi4ELi2ELi16ELb1ELb0EEEJSJ_NS5_IJSH_NSA_ILi32EEEEEESK_SL_SK_SL_NS1G_6fusion15FusionCallbacksIS1K_NS1N_17LinearCombinationISK_fSK_fLNS_15FloatRoundStyleE2EEESJ_S1M_JEEES12_NS13_INS14_ILi2ELi4ELi3EEES17_NSV_INS5_IJS18_S1L_EEENS5_IJS1L_SC_EEEEEEENS4_17SM75_U32x4_LDSM_NENS4_14SM90_TMA_STOREES1X_NS4_17SM90_U32x4_STSM_NENS4_9Copy_AtomIJS20_NS_6half_tEEEEvEEEvvEEEEvNT_6ParamsE)
        /*072c*/ 	.short	0x0210
        /*072e*/ 	.short	0x0770


	//----- nvinfo : EIATTR_SW_WAR
	.align		4
.L_46:
        /*0730*/ 	.byte	0x04, 0x36
        /*0732*/ 	.short	(.L_48 - .L_47)
.L_47:
        /*0734*/ 	.word	0x00000008
.L_48:


//--------------------- .nv.callgraph             --------------------------
	.section	.nv.callgraph,"",@"SHT_CUDA_CALLGRAPH"
	.align	4
	.sectionentsize	8
	.align		4
        /*0000*/ 	.word	0x00000000
	.align		4
        /*0004*/ 	.word	0xffffffff
	.align		4
        /*0008*/ 	.word	index@(_ZN7cutlass13device_kernelINS_4gemm6kernel13GemmUniversalIN4cute5tupleIJiiiiEEENS1_10collective13CollectiveMmaINS1_34MainloopSm90TmaGmmaWarpSpecializedILi4ENS5_IJNS4_1CILi2EEENSA_ILi1EEESC_EEENS1_35KernelTmaWarpSpecializedCooperativeEEENS5_IJNSA_ILi256EEENSA_ILi128EEENSA_ILi64EEEEEENS_10bfloat16_tENS5_IJlSC_lEEESK_SL_NS4_8TiledMMAINS4_8MMA_AtomIJNS4_4SM904GMMA28MMA_64x128x16_F32BF16BF16_SSILNSP_5MajorE0ELSR_0ELNSP_7ScaleInE1ELSS_1EEEEEENS4_6LayoutISD_NS5_IJSC_NSA_ILi0EEESW_EEEEENS5_IJNS4_10UnderscoreESZ_SZ_EEEEENS4_13SM90_TMA_LOADENS4_14ComposedLayoutINS4_7SwizzleILi3ELi4ELi3EEENS4_18smem_ptr_flag_bitsILi16EEENSV_INS5_IJNSA_ILi8EEESI_EEENS5_IJSI_SC_EEEEEEEvNS4_8identityENS4_23SM90_TMA_LOAD_MULTICASTES1C_vS1D_EENS_8epilogue10collective18CollectiveEpilogueINS1G_22Sm90TmaWarpSpecializedILi4ELi2ELi16ELb1ELb0EEEJSJ_NS5_IJSH_NSA_ILi32EEEEEESK_SL_SK_SL_NS1G_6fusion15FusionCallbacksIS1K_NS1N_17LinearCombinationISK_fSK_fLNS_15FloatRoundStyleE2EEESJ_S1M_JEEES12_NS13_INS14_ILi2ELi4ELi3EEES17_NSV_INS5_IJS18_S1L_EEENS5_IJS1L_SC_EEEEEEENS4_17SM75_U32x4_LDSM_NENS4_14SM90_TMA_STOREES1X_NS4_17SM90_U32x4_STSM_NENS4_9Copy_AtomIJS20_NS_6half_tEEEEvEEEvvEEEEvNT_6ParamsE)
	.align		4
        /*000c*/ 	.word	index@(__assertfail)
	.align		4
        /*0010*/ 	.word	0x00000000
	.align		4
        /*0014*/ 	.word	0xfffffffe
	.align		4
        /*0018*/ 	.word	0x00000000
	.align		4
        /*001c*/ 	.word	0xfffffffd
	.align		4
        /*0020*/ 	.word	0x00000000
	.align		4
        /*0024*/ 	.word	0xfffffffc


//--------------------- .nv.constant4             --------------------------
	.section	.nv.constant4,"a",@progbits
	.align	8
	.align		8
.nv.constant4:
        /*0000*/ 	.dword	__assertfail
	.align		8
        /*0008*/ 	.dword	__unnamed_1
	.align		8
        /*0010*/ 	.dword	__unnamed_2
	.align		8
        /*0018*/ 	.dword	_ZN39_INTERNAL_f2913b51_4_k_cu_018142a9_27924cuda3std3__45__cpo5beginE
	.align		8
        /*0020*/ 	.dword	_ZN39_INTERNAL_f2913b51_4_k_cu_018142a9_27924cuda3std3__45__cpo3endE
	.align		8
        /*0028*/ 	.dword	_ZN39_INTERNAL_f2913b51_4_k_cu_018142a9_27924cuda3std3__45__cpo6cbeginE
	.align		8
        /*0030*/ 	.dword	_ZN39_INTERNAL_f2913b51_4_k_cu_018142a9_27924cuda3std3__45__cpo4cendE
	.align		8
        /*0038*/ 	.dword	_ZN39_INTERNAL_f2913b51_4_k_cu_018142a9_27924cuda3std3__441_GLOBAL__N__f2913b51_4_k_cu_018142a9_27926ignoreE
	.align		8
        /*0040*/ 	.dword	_ZN39_INTERNAL_f2913b51_4_k_cu_018142a9_27924cuda3std3__419piecewise_constructE
	.align		8
        /*0048*/ 	.dword	_ZN39_INTERNAL_f2913b51_4_k_cu_018142a9_27924cuda3std3__48in_placeE
	.align		8
        /*0050*/ 	.dword	_ZN39_INTERNAL_f2913b51_4_k_cu_018142a9_27924cuda3std6ranges3__45__cpo4swapE
	.align		8
        /*0058*/ 	.dword	_ZN39_INTERNAL_f2913b51_4_k_cu_018142a9_27924cuda3std6ranges3__45__cpo9iter_moveE
	.align		8
        /*0060*/ 	.dword	_ZN39_INTERNAL_f2913b51_4_k_cu_018142a9_27924cute7productE
	.align		8
        /*0068*/ 	.dword	_ZN39_INTERNAL_f2913b51_4_k_cu_018142a9_27924cute1_E
	.align		8
        /*0070*/ 	.dword	$str$22
	.align		8
        /*0078*/ 	.dword	$str$23
	.align		8
        /*0080*/ 	.dword	$str$26
	.align		8
        /*0088*/ 	.dword	$str$27


//--------------------- .text._ZN7cutlass13device_kernelINS_4gemm6kernel13GemmUniversalIN4cute5tupleIJiiiiEEENS1_10collective13CollectiveMmaINS1_34MainloopSm90TmaGmmaWarpSpecializedILi4ENS5_IJNS4_1CILi2EEENSA_ILi1EEESC_EEENS1_35KernelTmaWarpSpecializedCooperativeEEENS5_IJNSA_ILi256EEENSA_ILi128EEENSA_ILi64EEEEEENS_10bfloat16_tENS5_IJlSC_lEEESK_SL_NS4_8TiledMMAINS4_8MMA_AtomIJNS4_4SM904GMMA28MMA_64x128x16_F32BF16BF16_SSILNSP_5MajorE0ELSR_0ELNSP_7ScaleInE1ELSS_1EEEEEENS4_6LayoutISD_NS5_IJSC_NSA_ILi0EEESW_EEEEENS5_IJNS4_10UnderscoreESZ_SZ_EEEEENS4_13SM90_TMA_LOADENS4_14ComposedLayoutINS4_7SwizzleILi3ELi4ELi3EEENS4_18smem_ptr_flag_bitsILi16EEENSV_INS5_IJNSA_ILi8EEESI_EEENS5_IJSI_SC_EEEEEEEvNS4_8identityENS4_23SM90_TMA_LOAD_MULTICASTES1C_vS1D_EENS_8epilogue10collective18CollectiveEpilogueINS1G_22Sm90TmaWarpSpecializedILi4ELi2ELi16ELb1ELb0EEEJSJ_NS5_IJSH_NSA_ILi32EEEEEESK_SL_SK_SL_NS1G_6fusion15FusionCallbacksIS1K_NS1N_17LinearCombinationISK_fSK_fLNS_15FloatRoundStyleE2EEESJ_S1M_JEEES12_NS13_INS14_ILi2ELi4ELi3EEES17_NSV_INS5_IJS18_S1L_EEENS5_IJS1L_SC_EEEEEEENS4_17SM75_U32x4_LDSM_NENS4_14SM90_TMA_STOREES1X_NS4_17SM90_U32x4_STSM_NENS4_9Copy_AtomIJS20_NS_6half_tEEEEvEEEvvEEEEvNT_6ParamsE --------------------------
	.section	.text._ZN7cutlass13device_kernelINS_4gemm6kernel13GemmUniversalIN4cute5tupleIJiiiiEEENS1_10collective13CollectiveMmaINS1_34MainloopSm90TmaGmmaWarpSpecializedILi4ENS5_IJNS4_1CILi2EEENSA_ILi1EEESC_EEENS1_35KernelTmaWarpSpecializedCooperativeEEENS5_IJNSA_ILi256EEENSA_ILi128EEENSA_ILi64EEEEEENS_10bfloat16_tENS5_IJlSC_lEEESK_SL_NS4_8TiledMMAINS4_8MMA_AtomIJNS4_4SM904GMMA28MMA_64x128x16_F32BF16BF16_SSILNSP_5MajorE0ELSR_0ELNSP_7ScaleInE1ELSS_1EEEEEENS4_6LayoutISD_NS5_IJSC_NSA_ILi0EEESW_EEEEENS5_IJNS4_10UnderscoreESZ_SZ_EEEEENS4_13SM90_TMA_LOADENS4_14ComposedLayoutINS4_7SwizzleILi3ELi4ELi3EEENS4_18smem_ptr_flag_bitsILi16EEENSV_INS5_IJNSA_ILi8EEESI_EEENS5_IJSI_SC_EEEEEEEvNS4_8identityENS4_23SM90_TMA_LOAD_MULTICASTES1C_vS1D_EENS_8epilogue10collective18CollectiveEpilogueINS1G_22Sm90TmaWarpSpecializedILi4ELi2ELi16ELb1ELb0EEEJSJ_NS5_IJSH_NSA_ILi32EEEEEESK_SL_SK_SL_NS1G_6fusion15FusionCallbacksIS1K_NS1N_17LinearCombinationISK_fSK_fLNS_15FloatRoundStyleE2EEESJ_S1M_JEEES12_NS13_INS14_ILi2ELi4ELi3EEES17_NSV_INS5_IJS18_S1L_EEENS5_IJS1L_SC_EEEEEEENS4_17SM75_U32x4_LDSM_NENS4_14SM90_TMA_STOREES1X_NS4_17SM90_U32x4_STSM_NENS4_9Copy_AtomIJS20_NS_6half_tEEEEvEEEvvEEEEvNT_6ParamsE,"ax",@progbits
	.align	128
.text._ZN7cutlass13device_kernelINS_4gemm6kernel13GemmUniversalIN4cute5tupleIJiiiiEEENS1_10collective13CollectiveMmaINS1_34MainloopSm90TmaGmmaWarpSpecializedILi4ENS5_IJNS4_1CILi2EEENSA_ILi1EEESC_EEENS1_35KernelTmaWarpSpecializedCooperativeEEENS5_IJNSA_ILi256EEENSA_ILi128EEENSA_ILi64EEEEEENS_10bfloat16_tENS5_IJlSC_lEEESK_SL_NS4_8TiledMMAINS4_8MMA_AtomIJNS4_4SM904GMMA28MMA_64x128x16_F32BF16BF16_SSILNSP_5MajorE0ELSR_0ELNSP_7ScaleInE1ELSS_1EEEEEENS4_6LayoutISD_NS5_IJSC_NSA_ILi0EEESW_EEEEENS5_IJNS4_10UnderscoreESZ_SZ_EEEEENS4_13SM90_TMA_LOADENS4_14ComposedLayoutINS4_7SwizzleILi3ELi4ELi3EEENS4_18smem_ptr_flag_bitsILi16EEENSV_INS5_IJNSA_ILi8EEESI_EEENS5_IJSI_SC_EEEEEEEvNS4_8identityENS4_23SM90_TMA_LOAD_MULTICASTES1C_vS1D_EENS_8epilogue10collective18CollectiveEpilogueINS1G_22Sm90TmaWarpSpecializedILi4ELi2ELi16ELb1ELb0EEEJSJ_NS5_IJSH_NSA_ILi32EEEEEESK_SL_SK_SL_NS1G_6fusion15FusionCallbacksIS1K_NS1N_17LinearCombinationISK_fSK_fLNS_15FloatRoundStyleE2EEESJ_S1M_JEEES12_NS13_INS14_ILi2ELi4ELi3EEES17_NSV_INS5_IJS18_S1L_EEENS5_IJS1L_SC_EEEEEEENS4_17SM75_U32x4_LDSM_NENS4_14SM90_TMA_STOREES1X_NS4_17SM90_U32x4_STSM_NENS4_9Copy_AtomIJS20_NS_6half_tEEEEvEEEvvEEEEvNT_6ParamsE:
        .type           _ZN7cutlass13device_kernelINS_4gemm6kernel13GemmUniversalIN4cute5tupleIJiiiiEEENS1_10collective13CollectiveMmaINS1_34MainloopSm90TmaGmmaWarpSpecializedILi4ENS5_IJNS4_1CILi2EEENSA_ILi1EEESC_EEENS1_35KernelTmaWarpSpecializedCooperativeEEENS5_IJNSA_ILi256EEENSA_ILi128EEENSA_ILi64EEEEEENS_10bfloat16_tENS5_IJlSC_lEEESK_SL_NS4_8TiledMMAINS4_8MMA_AtomIJNS4_4SM904GMMA28MMA_64x128x16_F32BF16BF16_SSILNSP_5MajorE0ELSR_0ELNSP_7ScaleInE1ELSS_1EEEEEENS4_6LayoutISD_NS5_IJSC_NSA_ILi0EEESW_EEEEENS5_IJNS4_10UnderscoreESZ_SZ_EEEEENS4_13SM90_TMA_LOADENS4_14ComposedLayoutINS4_7SwizzleILi3ELi4ELi3EEENS4_18smem_ptr_flag_bitsILi16EEENSV_INS5_IJNSA_ILi8EEESI_EEENS5_IJSI_SC_EEEEEEEvNS4_8identityENS4_23SM90_TMA_LOAD_MULTICASTES1C_vS1D_EENS_8epilogue10collective18CollectiveEpilogueINS1G_22Sm90TmaWarpSpecializedILi4ELi2ELi16ELb1ELb0EEEJSJ_NS5_IJSH_NSA_ILi32EEEEEESK_SL_SK_SL_NS1G_6fusion15FusionCallbacksIS1K_NS1N_17LinearCombinationISK_fSK_fLNS_15FloatRoundStyleE2EEESJ_S1M_JEEES12_NS13_INS14_ILi2ELi4ELi3EEES17_NSV_INS5_IJS18_S1L_EEENS5_IJS1L_SC_EEEEEEENS4_17SM75_U32x4_LDSM_NENS4_14SM90_TMA_STOREES1X_NS4_17SM90_U32x4_STSM_NENS4_9Copy_AtomIJS20_NS_6half_tEEEEvEEEvvEEEEvNT_6ParamsE,@function
        .size           _ZN7cutlass13device_kernelINS_4gemm6kernel13GemmUniversalIN4cute5tupleIJiiiiEEENS1_10collective13CollectiveMmaINS1_34MainloopSm90TmaGmmaWarpSpecializedILi4ENS5_IJNS4_1CILi2EEENSA_ILi1EEESC_EEENS1_35KernelTmaWarpSpecializedCooperativeEEENS5_IJNSA_ILi256EEENSA_ILi128EEENSA_ILi64EEEEEENS_10bfloat16_tENS5_IJlSC_lEEESK_SL_NS4_8TiledMMAINS4_8MMA_AtomIJNS4_4SM904GMMA28MMA_64x128x16_F32BF16BF16_SSILNSP_5MajorE0ELSR_0ELNSP_7ScaleInE1ELSS_1EEEEEENS4_6LayoutISD_NS5_IJSC_NSA_ILi0EEESW_EEEEENS5_IJNS4_10UnderscoreESZ_SZ_EEEEENS4_13SM90_TMA_LOADENS4_14ComposedLayoutINS4_7SwizzleILi3ELi4ELi3EEENS4_18smem_ptr_flag_bitsILi16EEENSV_INS5_IJNSA_ILi8EEESI_EEENS5_IJSI_SC_EEEEEEEvNS4_8identityENS4_23SM90_TMA_LOAD_MULTICASTES1C_vS1D_EENS_8epilogue10collective18CollectiveEpilogueINS1G_22Sm90TmaWarpSpecializedILi4ELi2ELi16ELb1ELb0EEEJSJ_NS5_IJSH_NSA_ILi32EEEEEESK_SL_SK_SL_NS1G_6fusion15FusionCallbacksIS1K_NS1N_17LinearCombinationISK_fSK_fLNS_15FloatRoundStyleE2EEESJ_S1M_JEEES12_NS13_INS14_ILi2ELi4ELi3EEES17_NSV_INS5_IJS18_S1L_EEENS5_IJS1L_SC_EEEEEEENS4_17SM75_U32x4_LDSM_NENS4_14SM90_TMA_STOREES1X_NS4_17SM90_U32x4_STSM_NENS4_9Copy_AtomIJS20_NS_6half_tEEEEvEEEvvEEEEvNT_6ParamsE,(.L_x_266 - _ZN7cutlass13device_kernelINS_4gemm6kernel13GemmUniversalIN4cute5tupleIJiiiiEEENS1_10collective13CollectiveMmaINS1_34MainloopSm90TmaGmmaWarpSpecializedILi4ENS5_IJNS4_1CILi2EEENSA_ILi1EEESC_EEENS1_35KernelTmaWarpSpecializedCooperativeEEENS5_IJNSA_ILi256EEENSA_ILi128EEENSA_ILi64EEEEEENS_10bfloat16_tENS5_IJlSC_lEEESK_SL_NS4_8TiledMMAINS4_8MMA_AtomIJNS4_4SM904GMMA28MMA_64x128x16_F32BF16BF16_SSILNSP_5MajorE0ELSR_0ELNSP_7ScaleInE1ELSS_1EEEEEENS4_6LayoutISD_NS5_IJSC_NSA_ILi0EEESW_EEEEENS5_IJNS4_10UnderscoreESZ_SZ_EEEEENS4_13SM90_TMA_LOADENS4_14ComposedLayoutINS4_7SwizzleILi3ELi4ELi3EEENS4_18smem_ptr_flag_bitsILi16EEENSV_INS5_IJNSA_ILi8EEESI_EEENS5_IJSI_SC_EEEEEEEvNS4_8identityENS4_23SM90_TMA_LOAD_MULTICASTES1C_vS1D_EENS_8epilogue10collective18CollectiveEpilogueINS1G_22Sm90TmaWarpSpecializedILi4ELi2ELi16ELb1ELb0EEEJSJ_NS5_IJSH_NSA_ILi32EEEEEESK_SL_SK_SL_NS1G_6fusion15FusionCallbacksIS1K_NS1N_17LinearCombinationISK_fSK_fLNS_15FloatRoundStyleE2EEESJ_S1M_JEEES12_NS13_INS14_ILi2ELi4ELi3EEES17_NSV_INS5_IJS18_S1L_EEENS5_IJS1L_SC_EEEEEEENS4_17SM75_U32x4_LDSM_NENS4_14SM90_TMA_STOREES1X_NS4_17SM90_U32x4_STSM_NENS4_9Copy_AtomIJS20_NS_6half_tEEEEvEEEvvEEEEvNT_6ParamsE)
        .other          _ZN7cutlass13device_kernelINS_4gemm6kernel13GemmUniversalIN4cute5tupleIJiiiiEEENS1_10collective13CollectiveMmaINS1_34MainloopSm90TmaGmmaWarpSpecializedILi4ENS5_IJNS4_1CILi2EEENSA_ILi1EEESC_EEENS1_35KernelTmaWarpSpecializedCooperativeEEENS5_IJNSA_ILi256EEENSA_ILi128EEENSA_ILi64EEEEEENS_10bfloat16_tENS5_IJlSC_lEEESK_SL_NS4_8TiledMMAINS4_8MMA_AtomIJNS4_4SM904GMMA28MMA_64x128x16_F32BF16BF16_SSILNSP_5MajorE0ELSR_0ELNSP_7ScaleInE1ELSS_1EEEEEENS4_6LayoutISD_NS5_IJSC_NSA_ILi0EEESW_EEEEENS5_IJNS4_10UnderscoreESZ_SZ_EEEEENS4_13SM90_TMA_LOADENS4_14ComposedLayoutINS4_7SwizzleILi3ELi4ELi3EEENS4_18smem_ptr_flag_bitsILi16EEENSV_INS5_IJNSA_ILi8EEESI_EEENS5_IJSI_SC_EEEEEEEvNS4_8identityENS4_23SM90_TMA_LOAD_MULTICASTES1C_vS1D_EENS_8epilogue10collective18CollectiveEpilogueINS1G_22Sm90TmaWarpSpecializedILi4ELi2ELi16ELb1ELb0EEEJSJ_NS5_IJSH_NSA_ILi32EEEEEESK_SL_SK_SL_NS1G_6fusion15FusionCallbacksIS1K_NS1N_17LinearCombinationISK_fSK_fLNS_15FloatRoundStyleE2EEESJ_S1M_JEEES12_NS13_INS14_ILi2ELi4ELi3EEES17_NSV_INS5_IJS18_S1L_EEENS5_IJS1L_SC_EEEEEEENS4_17SM75_U32x4_LDSM_NENS4_14SM90_TMA_STOREES1X_NS4_17SM90_U32x4_STSM_NENS4_9Copy_AtomIJS20_NS_6half_tEEEEvEEEvvEEEEvNT_6ParamsE,@"STO_CUDA_ENTRY STV_DEFAULT"
_ZN7cutlass13device_kernelINS_4gemm6kernel13GemmUniversalIN4cute5tupleIJiiiiEEENS1_10collective13CollectiveMmaINS1_34MainloopSm90TmaGmmaWarpSpecializedILi4ENS5_IJNS4_1CILi2EEENSA_ILi1EEESC_EEENS1_35KernelTmaWarpSpecializedCooperativeEEENS5_IJNSA_ILi256EEENSA_ILi128EEENSA_ILi64EEEEEENS_10bfloat16_tENS5_IJlSC_lEEESK_SL_NS4_8TiledMMAINS4_8MMA_AtomIJNS4_4SM904GMMA28MMA_64x128x16_F32BF16BF16_SSILNSP_5MajorE0ELSR_0ELNSP_7ScaleInE1ELSS_1EEEEEENS4_6LayoutISD_NS5_IJSC_NSA_ILi0EEESW_EEEEENS5_IJNS4_10UnderscoreESZ_SZ_EEEEENS4_13SM90_TMA_LOADENS4_14ComposedLayoutINS4_7SwizzleILi3ELi4ELi3EEENS4_18smem_ptr_flag_bitsILi16EEENSV_INS5_IJNSA_ILi8EEESI_EEENS5_IJSI_SC_EEEEEEEvNS4_8identityENS4_23SM90_TMA_LOAD_MULTICASTES1C_vS1D_EENS_8epilogue10collective18CollectiveEpilogueINS1G_22Sm90TmaWarpSpecializedILi4ELi2ELi16ELb1ELb0EEEJSJ_NS5_IJSH_NSA_ILi32EEEEEESK_SL_SK_SL_NS1G_6fusion15FusionCallbacksIS1K_NS1N_17LinearCombinationISK_fSK_fLNS_15FloatRoundStyleE2EEESJ_S1M_JEEES12_NS13_INS14_ILi2ELi4ELi3EEES17_NSV_INS5_IJS18_S1L_EEENS5_IJS1L_SC_EEEEEEENS4_17SM75_U32x4_LDSM_NENS4_14SM90_TMA_STOREES1X_NS4_17SM90_U32x4_STSM_NENS4_9Copy_AtomIJS20_NS_6half_tEEEEvEEEvvEEEEvNT_6ParamsE:
[----:B------:R-:W1:Y:S01]  /*0000*/  LDC R1, c[0x0][0x28] ;  /* 0x00000a00ff017b82 */ /* 0x000e620000000800 */
[----:B------:R-:W2:Y:S07]  /*0010*/  S2R R18, SR_TID.X ;  /* 0x0000000000127919 */ /* 0x000eae0000002100 */
[----:B------:R-:W3:Y:S01]  /*0020*/  LDC.64 R4, c[0x0][0x588] ;  /* 0x00016200ff047b82 */ /* 0x000ee20000000a00 */
[----:B------:R-:W-:Y:S01]  /*0030*/  ELECT P0, URZ, PT ;  /* 0x00000000003f782f */ /* 0x000fe20003800000 */
[----:B------:R-:W-:Y:S01]  /*0040*/  BSSY B0, `(.L_x_0) ;  /* 0x0000016000007945 */ /* 0x000fe20003800000 */
[----:B--2---:R-:W-:-:S02]  /*0050*/  SHF.R.U32.HI R2, RZ, 0x5, R18 ;  /* 0x00000005ff027819 */ /* 0x004fc40000011612 */
[----:B------:R-:W-:-:S03]  /*0060*/  SHF.R.U32.HI R6, RZ, 0x7, R18 ;  /* 0x00000007ff067819 */ /* 0x000fc60000011612 */
[----:B------:R-:W2:Y:S04]  /*0070*/  SHFL.IDX PT, R0, R2, RZ, 0x1f ;  /* 0x00001fff02007589 */ /* 0x000ea800000e0000 */
[----:B------:R4:W1:Y:S01]  /*0080*/  SHFL.IDX PT, R10, R6, RZ, 0x1f ;  /* 0x00001fff060a7589 */ /* 0x00086200000e0000 */
[----:B--2---:R-:W-:Y:S02]  /*0090*/  ISETP.NE.OR P0, PT, R0, RZ, !P0 ;  /* 0x000000ff0000720c */ /* 0x004fe40004705670 */
[----:B------:R-:W-:-:S11]  /*00a0*/  SHF.R.S32.HI R3, RZ, 0x1f, R0 ;  /* 0x0000001fff037819 */ /* 0x000fd60000011400 */
[----:B-1-34-:R-:W-:Y:S05]  /*00b0*/  @P0 BRA `(.L_x_1) ;  /* 0x0000000000380947 */ /* 0x01afea0003800000 */
[----:B------:R-:W-:Y:S02]  /*00c0*/  ULDC.64 UR4, c[0x0][0x198] ;  /* 0x0000660000047ab9 */ /* 0x000fe40000000a00 */
[----:B------:R-:W-:Y:S02]  /*00d0*/  UIADD3 UR6, UP0, UR4, 0xf0, URZ ;  /* 0x000000f004067890 */ /* 0x000fe4000ff1e03f */
[----:B------:R-:W-:Y:S02]  /*00e0*/  UIADD3 UR8, UP1, UR4, 0x1f0, URZ ;  /* 0x000001f004087890 */ /* 0x000fe4000ff3e03f */
[----:B------:R-:W-:Y:S02]  /*00f0*/  UIADD3 UR10, UP2, UR4, 0x3f0, URZ ;  /* 0x000003f0040a7890 */ /* 0x000fe4000ff5e03f */
[----:B------:R-:W-:Y:S02]  /*0100*/  UIADD3 UR4, UP3, UR4, 0x4f0, URZ ;  /* 0x000004f004047890 */ /* 0x000fe4000ff7e03f */
[----:B------:R-:W-:-:S02]  /*0110*/  UIADD3.X UR7, URZ, UR5, URZ, UP0, !UPT ;  /* 0x000000053f077290 */ /* 0x000fc400087fe43f */
[----:B------:R-:W-:Y:S02]  /*0120*/  UIADD3.X UR9, URZ, UR5, URZ, UP1, !UPT ;  /* 0x000000053f097290 */ /* 0x000fe40008ffe43f */
[----:B------:R-:W-:Y:S02]  /*0130*/  UIADD3.X UR11, URZ, UR5, URZ, UP2, !UPT ;  /* 0x000000053f0b7290 */ /* 0x000fe400097fe43f */
[----:B------:R-:W-:-:S03]  /*0140*/  UIADD3.X UR5, URZ, UR5, URZ, UP3, !UPT ;  /* 0x000000053f057290 */ /* 0x000fc60009ffe43f */
[----:B------:R1:W-:Y:S02]  /*0150*/  UTMACCTL.PF [UR6] ;  /* 0x00000000060079b9 */ /* 0x0003e40008040000 */
[----:B------:R1:W-:Y:S02]  /*0160*/  UTMACCTL.PF [UR8] ;  /* 0x00000000080079b9 */ /* 0x0003e40008040000 */
[----:B------:R1:W-:Y:S02]  /*0170*/  UTMACCTL.PF [UR10] ;  /* 0x000000000a0079b9 */ /* 0x0003e40008040000 */
[----:B------:R1:W-:Y:S02]  /*0180*/  UTMACCTL.PF [UR4] ;  /* 0x00000000040079b9 */ /* 0x0003e40008040000 */
[----:B-1----:R-:W-:Y:S01]  /*0190*/  NOP ;  /* 0x0000000000007918 */ /* 0x002fe20000000000 */
.L_x_1:
[----:B------:R-:W-:Y:S05]  /*01a0*/  BSYNC B0 ;  /* 0x0000000000007941 */ /* 0x000fea0003800000 */
.L_x_0:
[----:B------:R-:W-:Y:S01]  /*01b0*/  ULDC.64 UR4, c[0x0][0x590] ;  /* 0x0001640000047ab9 */ /* 0x000fe20000000a00 */
[----:B------:R-:W-:Y:S01]  /*01c0*/  LEA.HI R3, R3, R0, RZ, 0x2 ;  /* 0x0000000003037211 */ /* 0x000fe200078f10ff */
[----:B------:R-:W-:Y:S01]  /*01d0*/  ULDC.64 UR42, c[0x0][0x208] ;  /* 0x00008200002a7ab9 */ /* 0x000fe20000000a00 */
[----:B------:R-:W-:Y:S01]  /*01e0*/  ISETP.NE.U32.AND P1, PT, RZ, UR4, PT ;  /* 0x00000004ff007c0c */ /* 0x000fe2000bf25070 */
[----:B------:R-:W-:Y:S01]  /*01f0*/  IMAD.MOV.U32 R6, RZ, RZ, R4 ;  /* 0x000000ffff067224 */ /* 0x000fe200078e0004 */
[----:B------:R-:W-:Y:S01]  /*0200*/  LOP3.LUT R3, R3, 0xfffffffc, RZ, 0xc0, !PT ;  /* 0xfffffffc03037812 */ /* 0x000fe200078ec0ff */
[----:B------:R-:W-:Y:S01]  /*0210*/  IMAD.MOV.U32 R7, RZ, RZ, R5 ;  /* 0x000000ffff077224 */ /* 0x000fe200078e0005 */
[----:B------:R-:W-:Y:S02]  /*0220*/  ISETP.NE.AND.EX P2, PT, RZ, UR5, PT, P1 ;  /* 0x00000005ff007c0c */ /* 0x000fe4000bf45310 */
[----:B------:R-:W-:Y:S01]  /*0230*/  PRMT R8, RZ, 0x7610, R8 ;  /* 0x00007610ff087816 */ /* 0x000fe20000000008 */
[----:B------:R-:W-:-:S10]  /*0240*/  IMAD.IADD R0, R0, 0x1, -R3 ;  /* 0x0000000100007824 */ /* 0x000fd400078e0a03 */
[----:B------:R-:W-:Y:S05]  /*0250*/  @P2 BRA `(.L_x_2) ;  /* 0x0000000000302947 */ /* 0x000fea0003800000 */
[----:B------:R-:W-:Y:S02]  /*0260*/  ULDC.64 UR6, c[0x0][0x588] ;  /* 0x0001620000067ab9 */ /* 0x000fe40000000a00 */
[----:B------:R-:W-:-:S04]  /*0270*/  ISETP.NE.U32.AND P0, PT, RZ, UR6, PT ;  /* 0x00000006ff007c0c */ /* 0x000fc8000bf05070 */
[----:B------:R-:W-:-:S13]  /*0280*/  ISETP.NE.AND.EX P0, PT, RZ, UR7, PT, P0 ;  /* 0x00000007ff007c0c */ /* 0x000fda000bf05300 */
[----:B------:R-:W-:Y:S05]  /*0290*/  @!P0 BRA `(.L_x_3) ;  /* 0x0000000000108947 */ /* 0x000fea0003800000 */
[----:B------:R-:W2:Y:S01]  /*02a0*/  LDG.E R3, desc[UR42][R6.64] ;  /* 0x0000002a06037981 */ /* 0x000ea2000c1e1900 */
[----:B------:R-:W-:Y:S01]  /*02b0*/  IMAD.MOV.U32 R8, RZ, RZ, 0x1 ;  /* 0x00000001ff087424 */ /* 0x000fe200078e00ff */
[----:B--2---:R-:W-:Y:S01]  /*02c0*/  FSETP.NEU.AND P3, PT, R3, RZ, PT ;  /* 0x000000ff0300720b */ /* 0x004fe20003f6d000 */
[----:B------:R-:W-:-:S12]  /*02d0*/  BRA `(.L_x_2) ;  /* 0x0000000000107947 */ /* 0x000fd80003800000 */
.L_x_3:
[----:B------:R-:W-:Y:S01]  /*02e0*/  ULDC UR6, c[0x0][0x580] ;  /* 0x0001600000067ab9 */ /* 0x000fe20000000800 */
[----:B------:R-:W-:Y:S01]  /*02f0*/  IMAD.MOV.U32 R8, RZ, RZ, 0x1 ;  /* 0x00000001ff087424 */ /* 0x000fe200078e00ff */
[----:B------:R-:W-:Y:S02]  /*0300*/  FSETP.NEU.AND P3, PT, RZ, UR6, PT ;  /* 0x00000006ff007c0b */ /* 0x000fe4000bf6d000 */
[----:B------:R-:W-:-:S11]  /*0310*/  CS2R R6, SRZ ;  /* 0x0000000000067805 */ /* 0x000fd6000001ff00 */
.L_x_2:
[----:B------:R-:W-:Y:S01]  /*0320*/  ISETP.NE.U32.AND P0, PT, R6, RZ, PT ;  /* 0x000000ff0600720c */ /* 0x000fe20003f05070 */
[----:B------:R-:W-:Y:S01]  /*0330*/  IMAD.MOV.U32 R3, RZ, RZ, 0x1 ;  /* 0x00000001ff037424 */ /* 0x000fe200078e00ff */
[----:B------:R-:W-:Y:S02]  /*0340*/  ISETP.NE.AND.EX P1, PT, RZ, UR5, PT, P1 ;  /* 0x00000005ff007c0c */ /* 0x000fe4000bf25310 */
[----:B------:R-:W-:-:S13]  /*0350*/  ISETP.NE.AND.EX P0, PT, R7, RZ, PT, P0 ;  /* 0x000000ff0700720c */ /* 0x000fda0003f05300 */
[----:B------:R-:W-:Y:S05]  /*0360*/  @P0 BRA P1, `(.L_x_4) ;  /* 0x0000000000300947 */ /* 0x000fea0000800000 */
[----:B------:R-:W-:Y:S02]  /*0370*/  ISETP.NE.U32.AND P1, PT, RZ, UR4, PT ;  /* 0x00000004ff007c0c */ /* 0x000fe4000bf25070 */
[----:B------:R-:W-:Y:S02]  /*0380*/  ISETP.NE.U32.AND P0, PT, R6, RZ, PT ;  /* 0x000000ff0600720c */ /* 0x000fe40003f05070 */
[----:B------:R-:W-:Y:S02]  /*0390*/  ISETP.NE.AND.EX P1, PT, RZ, UR5, PT, P1 ;  /* 0x00000005ff007c0c */ /* 0x000fe4000bf25310 */
[----:B------:R-:W-:Y:S02]  /*03a0*/  PRMT R3, R8, 0x9910, RZ ;  /* 0x0000991008037816 */ /* 0x000fe400000000ff */
[----:B------:R-:W-:Y:S02]  /*03b0*/  ISETP.NE.AND.EX P0, PT, R7, RZ, PT, P0 ;  /* 0x000000ff0700720c */ /* 0x000fe40003f05300 */
[----:B------:R-:W-:-:S02]  /*03c0*/  ISETP.NE.AND P4, PT, R3, RZ, PT ;  /* 0x000000ff0300720c */ /* 0x000fc40003f85270 */
[----:B------:R-:W-:Y:S02]  /*03d0*/  SEL R6, RZ, 0xffffffff, P3 ;  /* 0xffffffffff067807 */ /* 0x000fe40001800000 */
[----:B------:R-:W-:-:S04]  /*03e0*/  SEL R3, RZ, 0xffffffff, P0 ;  /* 0xffffffffff037807 */ /* 0x000fc80000000000 */
[----:B------:R-:W-:-:S04]  /*03f0*/  @P1 SEL R6, R3, R6, !P4 ;  /* 0x0000000603061207 */ /* 0x000fc80006000000 */
[----:B------:R-:W-:-:S04]  /*0400*/  LOP3.LUT R6, R6, 0x1, RZ, 0xc0, !PT ;  /* 0x0000000106067812 */ /* 0x000fc800078ec0ff */
[----:B------:R-:W-:-:S04]  /*0410*/  ISETP.NE.U32.AND P0, PT, R6, 0x1, PT ;  /* 0x000000010600780c */ /* 0x000fc80003f05070 */
[----:B------:R-:W-:-:S09]  /*0420*/  SEL R3, RZ, 0x1, !P0 ;  /* 0x00000001ff037807 */ /* 0x000fd20004000000 */
.L_x_4:
[----:B------:R-:W1:Y:S02]  /*0430*/  SHFL.IDX PT, R7, R2, RZ, 0x1f ;  /* 0x00001fff02077589 */ /* 0x000e6400000e0000 */
[----:B-1----:R-:W-:-:S13]  /*0440*/  ISETP.NE.AND P0, PT, R7, RZ, PT ;  /* 0x000000ff0700720c */ /* 0x002fda0003f05270 */
[----:B------:R-:W-:Y:S05]  /*0450*/  @P0 BRA `(.L_x_5) ;  /* 0x0000000000580947 */ /* 0x000fea0003800000 */
[----:B------:R-:W1:Y:S01]  /*0460*/  S2UR UR8, SR_CgaCtaId ;  /* 0x00000000000879c3 */ /* 0x000e620000008800 */
[----:B------:R-:W-:Y:S01]  /*0470*/  UMOV UR4, 0x400 ;  /* 0x0000040000047882 */ /* 0x000fe20000000000 */
[----:B------:R-:W-:Y:S01]  /*0480*/  UMOV UR5, 0x1 ;  /* 0x0000000100057882 */ /* 0x000fe20000000000 */
[----:B------:R-:W-:Y:S01]  /*0490*/  UMOV UR6, 0x4 ;  /* 0x0000000400067882 */ /* 0x000fe20000000000 */
[----:B------:R-:W-:Y:S01]  /*04a0*/  ELECT P0, URZ, PT ;  /* 0x00000000003f782f */ /* 0x000fe20003800000 */
[----:B------:R-:W-:-:S04]  /*04b0*/  UIADD3 UR6, -UR6, 0x100000, URZ ;  /* 0x0010000006067890 */ /* 0x000fc8000fffe13f */
[----:B------:R-:W-:Y:S02]  /*04c0*/  USHF.L.U32 UR7, UR6, 0xb, URZ ;  /* 0x0000000b06077899 */ /* 0x000fe4000800063f */
[----:B------:R-:W-:Y:S02]  /*04d0*/  USHF.L.U32 UR6, UR6, 0x1, URZ ;  /* 0x0000000106067899 */ /* 0x000fe4000800063f */
[----:B-1----:R-:W-:Y:S02]  /*04e0*/  ULEA UR8, UR8, UR4, 0x18 ;  /* 0x0000000408087291 */ /* 0x002fe4000f8ec03f */
[----:B------:R-:W-:-:S04]  /*04f0*/  UIADD3 UR4, -UR5, 0x100000, URZ ;  /* 0x0010000005047890 */ /* 0x000fc8000fffe13f */
[----:B------:R-:W-:Y:S02]  /*0500*/  USHF.L.U32 UR5, UR4, 0xb, URZ ;  /* 0x0000000b04057899 */ /* 0x000fe4000800063f */
[----:B------:R-:W-:Y:S01]  /*0510*/  USHF.L.U32 UR4, UR4, 0x1, URZ ;  /* 0x0000000104047899 */ /* 0x000fe2000800063f */
[----:B------:R-:W1:Y:S11]  /*0520*/  FENCE.VIEW.ASYNC.S ;  /* 0x00000000000073c6 */ /* 0x000e760000000000 */
[----:B-1----:R1:W2:Y:S01]  /*0530*/  SYNCS.EXCH.64 URZ, [UR8], UR4 ;  /* 0x00000004083f75b2 */ /* 0x0022a20008000100 */
[----:B------:R1:W3:Y:S01]  /*0540*/  SYNCS.EXCH.64 URZ, [UR8+0x20], UR6 ;  /* 0x00002006083f75b2 */ /* 0x0002e20008000100 */
[----:B------:R1:W4:Y:S01]  /*0550*/  SYNCS.EXCH.64 URZ, [UR8+0x8], UR4 ;  /* 0x00000804083f75b2 */ /* 0x0003220008000100 */
[----:B------:R1:W1:Y:S01]  /*0560*/  SYNCS.EXCH.64 URZ, [UR8+0x28], UR6 ;  /* 0x00002806083f75b2 */ /* 0x0002620008000100 */
[----:B------:R1:W1:Y:S01]  /*0570*/  SYNCS.EXCH.64 URZ, [UR8+0x10], UR4 ;  /* 0x00001004083f75b2 */ /* 0x0002620008000100 */
[----:B------:R1:W1:Y:S01]  /*0580*/  SYNCS.EXCH.64 URZ, [UR8+0x30], UR6 ;  /* 0x00003006083f75b2 */ /* 0x0002620008000100 */
[----:B------:R1:W1:Y:S01]  /*0590*/  SYNCS.EXCH.64 URZ, [UR8+0x18], UR4 ;  /* 0x00001804083f75b2 */ /* 0x0002620008000100 */
[----:B------:R1:W1:Y:S01]  /*05a0*/  SYNCS.EXCH.64 URZ, [UR8+0x38], UR6 ;  /* 0x00003806083f75b2 */ /* 0x0002620008000100 */
[----:B------:R-:W-:Y:S01]  /*05b0*/  NOP ;  /* 0x0000000000007918 */ /* 0x000fe20000000000 */
.L_x_5:
[----:B------:R-:W5:Y:S01]  /*05c0*/  SHFL.IDX PT, R6, R2, RZ, 0x1f ;  /* 0x00001fff02067589 */ /* 0x000f6200000e0000 */
[----:B------:R-:W-:Y:S01]  /*05d0*/  NOP ;  /* 0x0000000000007918 */ /* 0x000fe20000000000 */
[----:B-----5:R-:W-:-:S13]  /*05e0*/  ISETP.NE.AND P0, PT, R6, RZ, PT ;  /* 0x000000ff0600720c */ /* 0x020fda0003f05270 */
[----:B------:R-:W-:Y:S05]  /*05f0*/  @P0 BRA `(.L_x_6) ;  /* 0x0000000000580947 */ /* 0x000fea0003800000 */
[----:B-1----:R-:W1:Y:S01]  /*0600*/  S2UR UR5, SR_CgaCtaId ;  /* 0x00000000000579c3 */ /* 0x002e620000008800 */
[----:B------:R-:W-:Y:S01]  /*0610*/  UMOV UR4, 0x400 ;  /* 0x0000040000047882 */ /* 0x000fe20000000000 */
[----:B------:R-:W-:Y:S01]  /*0620*/  UMOV UR6, 0x20 ;  /* 0x0000002000067882 */ /* 0x000fe20000000000 */
[----:B------:R-:W-:Y:S01]  /*0630*/  UMOV UR7, 0x100 ;  /* 0x0000010000077882 */ /* 0x000fe20000000000 */
[----:B------:R-:W-:Y:S01]  /*0640*/  ELECT P0, URZ, PT ;  /* 0x00000000003f782f */ /* 0x000fe20003800000 */
[----:B-1----:R-:W-:Y:S02]  /*0650*/  ULEA UR8, UR5, UR4, 0x18 ;  /* 0x0000000405087291 */ /* 0x002fe4000f8ec03f */
[----:B------:R-:W-:-:S04]  /*0660*/  UIADD3 UR4, -UR6, 0x100000, URZ ;  /* 0x0010000006047890 */ /* 0x000fc8000fffe13f */
[----:B------:R-:W-:Y:S02]  /*0670*/  USHF.L.U32 UR5, UR4, 0xb, URZ ;  /* 0x0000000b04057899 */ /* 0x000fe4000800063f */
[----:B------:R-:W-:Y:S02]  /*0680*/  USHF.L.U32 UR4, UR4, 0x1, URZ ;  /* 0x0000000104047899 */ /* 0x000fe4000800063f */
[----:B------:R-:W-:-:S04]  /*0690*/  UIADD3 UR6, -UR7, 0x100000, URZ ;  /* 0x0010000007067890 */ /* 0x000fc8000fffe13f */
[----:B------:R-:W-:Y:S02]  /*06a0*/  USHF.L.U32 UR7, UR6, 0xb, URZ ;  /* 0x0000000b06077899 */ /* 0x000fe4000800063f */
[----:B------:R-:W-:Y:S01]  /*06b0*/  USHF.L.U32 UR6, UR6, 0x1, URZ ;  /* 0x0000000106067899 */ /* 0x000fe2000800063f */
[----:B------:R-:W1:Y:S03]  /*06c0*/  FENCE.VIEW.ASYNC.S ;  /* 0x00000000000073c6 */ /* 0x000e660000000000 */
[----:B-1----:R1:W1:Y:S08]  /*06d0*/  SYNCS.EXCH.64 URZ, [UR8+0x40], UR4 ;  /* 0x00004004083f75b2 */ /* 0x0022700008000100 */
[----:B------:R1:W1:Y:S01]  /*06e0*/  SYNCS.EXCH.64 URZ, [UR8+0x60], UR6 ;  /* 0x00006006083f75b2 */ /* 0x0002620008000100 */
[----:B------:R1:W1:Y:S01]  /*06f0*/  SYNCS.EXCH.64 URZ, [UR8+0x48], UR4 ;  /* 0x00004804083f75b2 */ /* 0x0002620008000100 */
[----:B------:R1:W1:Y:S01]  /*0700*/  SYNCS.EXCH.64 URZ, [UR8+0x68], UR6 ;  /* 0x00006806083f75b2 */ /* 0x0002620008000100 */
[----:B------:R1:W1:Y:S01]  /*0710*/  SYNCS.EXCH.64 URZ, [UR8+0x50], UR4 ;  /* 0x00005004083f75b2 */ /* 0x0002620008000100 */
[----:B------:R1:W1:Y:S01]  /*0720*/  SYNCS.EXCH.64 URZ, [UR8+0x70], UR6 ;  /* 0x00007006083f75b2 */ /* 0x0002620008000100 */
[----:B------:R1:W1:Y:S01]  /*0730*/  SYNCS.EXCH.64 URZ, [UR8+0x58], UR4 ;  /* 0x00005804083f75b2 */ /* 0x0002620008000100 */
[----:B------:R1:W1:Y:S01]  /*0740*/  SYNCS.EXCH.64 URZ, [UR8+0x78], UR6 ;  /* 0x00007806083f75b2 */ /* 0x0002620008000100 */
[----:B------:R-:W-:Y:S01]  /*0750*/  NOP ;  /* 0x0000000000007918 */ /* 0x000fe20000000000 */
.L_x_6:
[----:B------:R-:W-:Y:S01]  /*0760*/  SHF.R.S32.HI R9, RZ, 0x1f, R18 ;  /* 0x0000001fff097819 */ /* 0x000fe20000011412 */
[----:B------:R-:W5:Y:S01]  /*0770*/  SHFL.IDX PT, R2, R2, RZ, 0x1f ;  /* 0x00001fff02027589 */ /* 0x000f6200000e0000 */
[----:B-1----:R-:W1:Y:S01]  /*0780*/  S2UR UR8, SR_CTAID.X ;  /* 0x00000000000879c3 */ /* 0x002e620000002500 */
[----:B------:R-:W-:Y:S02]  /*0790*/  ELECT P0, URZ, PT ;  /* 0x00000000003f782f */ /* 0x000fe40003800000 */
[----:B------:R-:W-:Y:S01]  /*07a0*/  LEA.HI R9, R9, R18, RZ, 0x7 ;  /* 0x0000001209097211 */ /* 0x000fe200078f38ff */
[----:B------:R-:W2:Y:S01]  /*07b0*/  S2R R6, SR_CTAID.Y ;  /* 0x0000000000067919 */ /* 0x000ea20000002600 */
[----:B------:R-:W-:Y:S01]  /*07c0*/  SHF.R.S32.HI R12, RZ, 0x1f, R7 ;  /* 0x0000001fff0c7819 */ /* 0x000fe20000011407 */
[----:B------:R-:W-:Y:S01]  /*07d0*/  ULDC UR4, c[0x0][0x150] ;  /* 0x0000540000047ab9 */ /* 0x000fe20000000800 */
[----:B------:R-:W-:Y:S01]  /*07e0*/  LOP3.LUT R9, R9, 0xffffff80, RZ, 0xc0, !PT ;  /* 0xffffff8009097812 */ /* 0x000fe200078ec0ff */
[----:B------:R-:W-:Y:S01]  /*07f0*/  IMAD.MOV.U32 R152, RZ, RZ, 0x1 ;  /* 0x00000001ff987424 */ /* 0x000fe200078e00ff */
[----:B------:R-:W-:Y:S01]  /*0800*/  LEA.HI R12, R12, R7, RZ, 0x2 ;  /* 0x000000070c0c7211 */ /* 0x000fe200078f10ff */
[----:B------:R-:W-:Y:S01]  /*0810*/  NOP ;  /* 0x0000000000007918 */ /* 0x000fe20000000000 */
[----:B------:R-:W-:Y:S01]  /*0820*/  ISETP.NE.AND P4, PT, R0, RZ, PT ;  /* 0x000000ff0000720c */ /* 0x000fe20003f85270 */
[----:B------:R-:W-:Y:S01]  /*0830*/  IMAD.IADD R11, R18, 0x1, -R9 ;  /* 0x00000001120b7824 */ /* 0x000fe200078e0a09 */
[----:B------:R-:W-:Y:S01]  /*0840*/  LOP3.LUT R12, R12, 0x3ffffffc, RZ, 0xc0, !PT ;  /* 0x3ffffffc0c0c7812 */ /* 0x000fe200078ec0ff */
[----:B------:R-:W-:Y:S01]  /*0850*/  UMOV UR38, 0x1 ;  /* 0x0000000100267882 */ /* 0x000fe20000000000 */
[----:B------:R-:W-:-:S02]  /*0860*/  ISETP.NE.AND P5, PT, R10, RZ, PT ;  /* 0x000000ff0a00720c */ /* 0x000fc40003fa5270 */
[----:B------:R-:W-:Y:S01]  /*0870*/  SHF.R.S32.HI R8, RZ, 0x1f, R11 ;  /* 0x0000001fff087819 */ /* 0x000fe2000001140b */
[----:B------:R-:W-:-:S03]  /*0880*/  IMAD.IADD R12, R7, 0x1, -R12 ;  /* 0x00000001070c7824 */ /* 0x000fc600078e0a0c */
[----:B------:R-:W-:Y:S02]  /*0890*/  LEA.HI R8, R8, R11, RZ, 0x3 ;  /* 0x0000000b08087211 */ /* 0x000fe400078f18ff */
[----:B-----5:R-:W-:Y:S02]  /*08a0*/  ISETP.NE.OR P0, PT, R2, RZ, !P0 ;  /* 0x000000ff0200720c */ /* 0x020fe40004705670 */
[----:B-1----:R-:W-:Y:S02]  /*08b0*/  I2FP.F32.U32 R13, UR8 ;  /* 0x00000008000d7c45 */ /* 0x002fe40008201000 */
[--C-:B------:R-:W-:Y:S02]  /*08c0*/  SHF.R.S32.HI R2, RZ, 0x3, R8.reuse ;  /* 0x00000003ff027819 */ /* 0x100fe40000011408 */
[----:B------:R-:W-:Y:S01]  /*08d0*/  SHF.R.S32.HI R9, RZ, 0x1f, R8 ;  /* 0x0000001fff097819 */ /* 0x000fe20000011408 */
[----:B------:R-:W-:Y:S01]  /*08e0*/  FMUL R13, R13, UR4 ;  /* 0x000000040d0d7c20 */ /* 0x000fe20008400000 */
[----:B------:R-:W1:Y:S01]  /*08f0*/  LDC R8, c[0x0][0x144] ;  /* 0x00005100ff087b82 */ /* 0x000e620000000800 */
[----:B------:R-:W-:Y:S01]  /*0900*/  ULDC UR4, c[0x0][0x154] ;  /* 0x0000550000047ab9 */ /* 0x000fe20000000800 */
[----:B------:R-:W-:-:S02]  /*0910*/  LEA.HI R9, R9, R2, RZ, 0x2 ;  /* 0x0000000209097211 */ /* 0x000fc400078f10ff */
[----:B--2---:R-:W-:Y:S01]  /*0920*/  I2FP.F32.U32 R14, R6 ;  /* 0x00000006000e7245 */ /* 0x004fe20000201000 */
[----:B------:R-:W2:Y:S01]  /*0930*/  F2I.U32.TRUNC.NTZ R13, R13 ;  /* 0x0000000d000d7305 */ /* 0x000ea2000020f000 */
[----:B------:R-:W-:Y:S01]  /*0940*/  LOP3.LUT R9, R9, 0xfffffffc, RZ, 0xc0, !PT ;  /* 0xfffffffc09097812 */ /* 0x000fe200078ec0ff */
[----:B------:R-:W-:Y:S01]  /*0950*/  VOTEU.ALL UP0, P0 ;  /* 0x00000000003f7886 */ /* 0x000fe20000000000 */
[----:B------:R-:W-:Y:S01]  /*0960*/  VOTEU.ALL UP1, P0 ;  /* 0x00000000003f7886 */ /* 0x000fe20000020000 */
[----:B------:R-:W-:Y:S01]  /*0970*/  FMUL R14, R14, UR4 ;  /* 0x000000040e0e7c20 */ /* 0x000fe20008400000 */
[----:B------:R-:W-:Y:S01]  /*0980*/  UMOV UR4, 0x20 ;  /* 0x0000002000047882 */ /* 0x000fe20000000000 */
[----:B------:R-:W-:Y:S01]  /*0990*/  IMAD.IADD R9, R2, 0x1, -R9 ;  /* 0x0000000102097824 */ /* 0x000fe200078e0a09 */
[----:B------:R-:W5:Y:S01]  /*09a0*/  @!UP0 S2UR UR7, SR_CgaCtaId ;  /* 0x00000000000789c3 */ /* 0x000f620000008800 */
[----:B------:R-:W-:Y:S01]  /*09b0*/  @!UP0 UMOV UR6, 0x400 ;  /* 0x0000040000068882 */ /* 0x000fe20000000000 */
[----:B------:R-:W-:-:S04]  /*09c0*/  @!UP0 UIADD3 UR4, -UR4, 0x100000, URZ ;  /* 0x0010000004048890 */ /* 0x000fc8000fffe13f */
[----:B------:R-:W-:Y:S02]  /*09d0*/  @!UP0 USHF.L.U32 UR5, UR4, 0xb, URZ ;  /* 0x0000000b04058899 */ /* 0x000fe4000800063f */
[----:B------:R-:W-:Y:S01]  /*09e0*/  @!UP0 USHF.L.U32 UR4, UR4, 0x1, URZ ;  /* 0x0000000104048899 */ /* 0x000fe2000800063f */
[----:B------:R-:W-:Y:S01]  /*09f0*/  IMAD R12, R12, 0x4, R9 ;  /* 0x000000040c0c7824 */ /* 0x000fe200078e0209 */
[----:B------:R-:W3:Y:S03]  /*0a00*/  F2I.U32.TRUNC.NTZ R14, R14 ;  /* 0x0000000e000e7305 */ /* 0x000ee6000020f000 */
[C---:B------:R-:W-:Y:S01]  /*0a10*/  IMAD.SHL.U32 R153, R12.reuse, 0x4, RZ ;  /* 0x000000040c997824 */ /* 0x040fe200078e00ff */
[----:B------:R-:W-:Y:S01]  /*0a20*/  LEA.HI R2, R12, R12, RZ, 0x1 ;  /* 0x0000000c0c027211 */ /* 0x000fe200078f08ff */
[----:B--2---:R-:W-:Y:S01]  /*0a30*/  IMAD.MOV R15, RZ, RZ, -R13 ;  /* 0x000000ffff0f7224 */ /* 0x004fe200078e0a0d */
[----:B------:R-:W2:Y:S02]  /*0a40*/  LDC R9, c[0x0][0x148] ;  /* 0x00005200ff097b82 */ /* 0x000ea40000000800 */
[----:B------:R-:W-:Y:S01]  /*0a50*/  LOP3.LUT R13, R2, 0xfffffffe, RZ, 0xc0, !PT ;  /* 0xfffffffe020d7812 */ /* 0x000fe200078ec0ff */
[----:B-1----:R-:W-:Y:S01]  /*0a60*/  IMAD R8, R8, R15, UR8 ;  /* 0x0000000808087e24 */ /* 0x002fe2000f8e020f */
[----:B------:R-:W-:-:S02]  /*0a70*/  LOP3.LUT R153, R12, 0xc, R153, 0x78, !PT ;  /* 0x0000000c0c997812 */ /* 0x000fc400078e7899 */
[----:B------:R-:W-:Y:S01]  /*0a80*/  IADD3 R13, R12, -R13, RZ ;  /* 0x8000000d0c0d7210 */ /* 0x000fe20007ffe0ff */
[----:B------:R-:W-:Y:S01]  /*0a90*/  VIADD R12, R10, 0xffffffff ;  /* 0xffffffff0a0c7836 */ /* 0x000fe20000000000 */
[----:B------:R-:W1:Y:S01]  /*0aa0*/  LDC R15, c[0x0][0x140] ;  /* 0x00005000ff0f7b82 */ /* 0x000e620000000800 */
[----:B---3--:R-:W-:Y:S01]  /*0ab0*/  IMAD.MOV R24, RZ, RZ, -R14 ;  /* 0x000000ffff187224 */ /* 0x008fe200078e0a0e */
[----:B------:R-:W-:Y:S01]  /*0ac0*/  ISETP.NE.AND P1, PT, R13, R8, PT ;  /* 0x000000080d00720c */ /* 0x000fe20003f25270 */
[----:B-----5:R-:W-:Y:S01]  /*0ad0*/  @!UP0 ULEA UR6, UR7, UR6, 0x18 ;  /* 0x0000000607068291 */ /* 0x020fe2000f8ec03f */
[----:B------:R-:W-:Y:S01]  /*0ae0*/  VOTEU.ALL UP0, P0 ;  /* 0x00000000003f7886 */ /* 0x000fe20000000000 */
[----:B------:R-:W-:-:S04]  /*0af0*/  LOP3.LUT P0, RZ, R11, 0x7, RZ, 0xc0, !PT ;  /* 0x000000070bff7812 */ /* 0x000fc8000780c0ff */
[----:B------:R-:W-:-:S06]  /*0b00*/  ISETP.LT.U32.AND P0, PT, R153, 0x2, !P0 ;  /* 0x000000029900780c */ /* 0x000fcc0004701070 */
[----:B------:R-:W-:Y:S01]  /*0b10*/  @P1 LEA.HI R2, R153, R153, RZ, 0x1 ;  /* 0x0000009999021211 */ /* 0x000fe200078f08ff */
[----:B--2---:R-:W-:Y:S01]  /*0b20*/  IMAD R13, R9, R24, R6 ;  /* 0x00000018090d7224 */ /* 0x004fe200078e0206 */
[----:B------:R-:W-:Y:S01]  /*0b30*/  SEL R11, RZ, 0x1, !P0 ;  /* 0x00000001ff0b7807 */ /* 0x000fe20004000000 */
[----:B------:R-:W2:Y:S02]  /*0b40*/  FENCE.VIEW.ASYNC.S ;  /* 0x00000000000073c6 */ /* 0x000ea40000000000 */
[----:B--2---:R2:W3:Y:S01]  /*0b50*/  @!UP0 SYNCS.EXCH.64 URZ, [UR6+0x80], UR4 ;  /* 0x00008004063f85b2 */ /* 0x0044e20008000100 */
[----:B------:R-:W-:Y:S02]  /*0b60*/  @P1 SHF.R.S32.HI R2, RZ, 0x1, R2 ;  /* 0x00000001ff021819 */ /* 0x000fe40000011402 */
[----:B------:R-:W-:Y:S02]  /*0b70*/  ISETP.GE.U32.AND P0, PT, R12, 0x2, PT ;  /* 0x000000020c00780c */ /* 0x000fe40003f06070 */
[----:B------:R-:W-:-:S02]  /*0b80*/  @P1 ISETP.NE.AND P6, PT, R2, R13, PT ;  /* 0x0000000d0200120c */ /* 0x000fc40003fc5270 */
[----:B-1----:R-:W-:Y:S02]  /*0b90*/  ISETP.EQ.U32.AND P3, PT, R15, 0x1, PT ;  /* 0x000000010f00780c */ /* 0x002fe40003f62070 */
[----:B------:R-:W-:Y:S02]  /*0ba0*/  @P1 SEL R152, RZ, 0x1, P6 ;  /* 0x00000001ff981807 */ /* 0x000fe40003000000 */
[C---:B------:R-:W-:Y:S02]  /*0bb0*/  ISETP.EQ.OR P1, PT, R0.reuse, 0x3, !P4 ;  /* 0x000000030000780c */ /* 0x040fe40006722670 */
[----:B------:R-:W-:Y:S02]  /*0bc0*/  ISETP.EQ.AND P6, PT, R0, 0x2, !P5 ;  /* 0x000000020000780c */ /* 0x000fe40006fc2270 */
[----:B------:R-:W-:Y:S01]  /*0bd0*/  ISETP.EQ.AND P1, PT, R10, RZ, P1 ;  /* 0x000000ff0a00720c */ /* 0x000fe20000f22270 */
[----:B------:R2:W1:Y:S01]  /*0be0*/  @!UP1 SYNCS.EXCH.64 URZ, [UR6+0x88], UR4 ;  /* 0x00008804063f95b2 */ /* 0x0004620008000100 */
[----:B------:R-:W-:Y:S01]  /*0bf0*/  SEL R19, RZ, 0x1, !P6 ;  /* 0x00000001ff137807 */ /* 0x000fe20007000000 */
[----:B------:R-:W-:Y:S01]  /*0c00*/  NOP ;  /* 0x0000000000007918 */ /* 0x000fe20000000000 */
[----:B------:R-:W-:-:S02]  /*0c10*/  SEL R22, RZ, 0x1, !P1 ;  /* 0x00000001ff167807 */ /* 0x000fc40004800000 */
[----:B------:R-:W-:Y:S02]  /*0c20*/  LOP3.LUT R152, R152, R11, RZ, 0xc0, !PT ;  /* 0x0000000b98987212 */ /* 0x000fe400078ec0ff */
[----:B------:R-:W-:Y:S02]  /*0c30*/  SEL R19, R19, 0x2, P0 ;  /* 0x0000000213137807 */ /* 0x000fe40000000000 */
[----:B------:R-:W-:Y:S01]  /*0c40*/  SEL R22, R22, 0x2, P0 ;  /* 0x0000000216167807 */ /* 0x000fe20000000000 */
[----:B--23--:R-:W-:Y:S06]  /*0c50*/  @!P3 BRA `(.L_x_7) ;  /* 0x000000000008b947 */ /* 0x00cfec0003800000 */
[----:B-1--4-:R-:W-:Y:S01]  /*0c60*/  UCGABAR_ARV ;  /* 0x00000000000079c7 */ /* 0x012fe20008000000 */
[----:B------:R-:W-:Y:S05]  /*0c70*/  BRA `(.L_x_8) ;  /* 0x0000000000047947 */ /* 0x000fea0003800000 */
.L_x_7:
[----:B-1--4-:R-:W-:Y:S01]  /*0c80*/  NOP ;  /* 0x0000000000007918 */ /* 0x012fe20000000000 */
.L_x_8:
[----:B------:R-:W1:Y:S01]  /*0c90*/  LDC R2, c[0x0][0x904] ;  /* 0x00024100ff027b82 */ /* 0x000e620000000800 */
[----:B------:R-:W-:Y:S02]  /*0ca0*/  IMAD.U32 R10, RZ, RZ, UR8 ;  /* 0x00000008ff0a7e24 */ /* 0x000fe4000f8e00ff */
[----:B------:R-:W-:Y:S01]  /*0cb0*/  IMAD.MOV.U32 R11, RZ, RZ, RZ ;  /* 0x000000ffff0b7224 */ /* 0x000fe200078e00ff */
[----:B-1----:R-:W-:-:S04]  /*0cc0*/  ISETP.NE.AND P1, PT, R2, 0x1, PT ;  /* 0x000000010200780c */ /* 0x002fc80003f25270 */
[----:B------:R-:W-:-:S09]  /*0cd0*/  P2R R7, PR, RZ, 0x2 ;  /* 0x00000002ff077803 */ /* 0x000fd20000000000 */
[----:B------:R-:W1:Y:S01]  /*0ce0*/  @P1 LDC R17, c[0x0][0x10] ;  /* 0x00000400ff111b82 */ /* 0x000e620000000800 */
[----:B------:R-:W-:Y:S02]  /*0cf0*/  @P1 IMAD.MOV.U32 R7, RZ, RZ, RZ ;  /* 0x000000ffff071224 */ /* 0x000fe400078e00ff */
[----:B------:R-:W-:-:S05]  /*0d00*/  @P1 IMAD.MOV.U32 R15, RZ, RZ, RZ ;  /* 0x000000ffff0f1224 */ /* 0x000fca00078e00ff */
[----:B------:R-:W2:Y:S01]  /*0d10*/  @!P1 LDC R13, c[0x0][0xc] ;  /* 0x00000300ff0d9b82 */ /* 0x000ea20000000800 */
[----:B------:R-:W-:Y:S01]  /*0d20*/  ULDC UR4, c[0x0][0xc] ;  /* 0x0000030000047ab9 */ /* 0x000fe20000000800 */
[----:B------:R-:W-:Y:S01]  /*0d30*/  ULDC UR5, c[0x0][0x10] ;  /* 0x0000040000057ab9 */ /* 0x000fe20000000800 */
[----:B------:R-:W-:Y:S01]  /*0d40*/  ULDC UR6, c[0x0][0x14] ;  /* 0x0000050000067ab9 */ /* 0x000fe20000000800 */
[----:B------:R-:W-:-:S04]  /*0d50*/  UIMAD.WIDE.U32 UR4, UR4, UR5, URZ ;  /* 0x00000005040472a5 */ /* 0x000fc8000f8e003f */
[----:B------:R-:W-:Y:S02]  /*0d60*/  UIMAD.WIDE.U32 UR40, UR4, UR6, URZ ;  /* 0x00000006042872a5 */ /* 0x000fe4000f8e003f */
[----:B------:R-:W-:-:S04]  /*0d70*/  UIMAD UR39, UR5, UR6, URZ ;  /* 0x00000006052772a4 */ /* 0x000fc8000f8e023f */
[----:B------:R-:W-:Y:S01]  /*0d80*/  UIADD3 UR39, UR41, UR39, URZ ;  /* 0x0000002729277290 */ /* 0x000fe2000fffe03f */
[----:B-1----:R-:W-:-:S04]  /*0d90*/  @P1 IMAD.WIDE.U32 R16, R17, UR8, R6 ;  /* 0x0000000811101c25 */ /* 0x002fc8000f8e0006 */
[----:B------:R-:W-:Y:S02]  /*0da0*/  @P1 IMAD.IADD R17, R17, 0x1, R15 ;  /* 0x0000000111111824 */ /* 0x000fe400078e020f */
[----:B--2---:R-:W-:-:S04]  /*0db0*/  @!P1 IMAD.WIDE.U32 R10, R6, R13, R10 ;  /* 0x0000000d060a9225 */ /* 0x004fc800078e000a */
[----:B------:R-:W-:Y:S02]  /*0dc0*/  @!P1 IMAD.MOV.U32 R16, RZ, RZ, R10 ;  /* 0x000000ffff109224 */ /* 0x000fe400078e000a */
[----:B------:R-:W-:Y:S01]  /*0dd0*/  @!P1 IMAD.MOV.U32 R17, RZ, RZ, R11 ;  /* 0x000000ffff119224 */ /* 0x000fe200078e000b */
[----:B------:R-:W-:Y:S06]  /*0de0*/  @!P3 BRA `(.L_x_9) ;  /* 0x00000000000cb947 */ /* 0x000fec0003800000 */
[----:B------:R-:W-:Y:S01]  /*0df0*/  UCGABAR_WAIT ;  /* 0x0000000000007dc7 */ /* 0x000fe20008000000 */
[----:B------:R-:W-:Y:S01]  /*0e00*/  CCTL.IVALL ;  /* 0x00000000ff00798f */ /* 0x000fe20002000000 */
[----:B------:R-:W-:Y:S05]  /*0e10*/  BRA `(.L_x_10) ;  /* 0x0000000000047947 */ /* 0x000fea0003800000 */
.L_x_9:
[----:B------:R-:W-:Y:S06]  /*0e20*/  BAR.SYNC.DEFER_BLOCKING 0x0 ;  /* 0x0000000000007b1d */ /* 0x000fec0000010000 */
.L_x_10:
[----:B------:R-:W1:Y:S01]  /*0e30*/  S2UR UR37, SR_CgaCtaId ;  /* 0x00000000002579c3 */ /* 0x000e620000008800 */
[----:B------:R-:W-:Y:S04]  /*0e40*/  BSSY B6, `(.L_x_11) ;  /* 0x00008ea000067945 */ /* 0x000fe80003800000 */
[----:B------:R-:W-:Y:S05]  /*0e50*/  @!P5 BRA `(.L_x_12) ;  /* 0x000000600054d947 */ /* 0x000fea0003800000 */
[----:B------:R-:W-:-:S13]  /*0e60*/  ISETP.GT.U32.AND P0, PT, R12, 0x1, PT ;  /* 0x000000010c00780c */ /* 0x000fda0003f04070 */
[----:B------:R-:W-:Y:S05]  /*0e70*/  @P0 BRA `(.L_x_13) ;  /* 0x0000008c00980947 */ /* 0x000fea0003800000 */
[----:B------:R-:W-:Y:S01]  /*0e80*/  ULDC.64 UR4, c[0x0][0x8f8] ;  /* 0x00023e0000047ab9 */ /* 0x000fe20000000a00 */
[----:B------:R-:W-:Y:S01]  /*0e90*/  UMOV UR47, 0xffffffff ;  /* 0xffffffff002f7882 */ /* 0x000fe20000000000 */
[----:B------:R-:W-:Y:S01]  /*0ea0*/  ISETP.GE.U32.AND P0, PT, R16, UR4, PT ;  /* 0x0000000410007c0c */ /* 0x000fe2000bf06070 */
[----:B------:R-:W-:Y:S01]  /*0eb0*/  IMAD.MOV.U32 R158, RZ, RZ, -0x1 ;  /* 0xffffffffff9e7424 */ /* 0x000fe200078e00ff */
[----:B------:R-:W-:Y:S02]  /*0ec0*/  PRMT R154, RZ, 0x7610, R154 ;  /* 0x00007610ff9a7816 */ /* 0x000fe4000000009a */
[----:B------:R-:W-:Y:S02]  /*0ed0*/  ISETP.GE.U32.AND.EX P0, PT, R17, UR5, PT, P0 ;  /* 0x0000000511007c0c */ /* 0x000fe4000bf06100 */
[----:B------:R-:W-:Y:S02]  /*0ee0*/  MOV R23, 0xffffffff ;  /* 0xffffffff00177802 */ /* 0x000fe40000000f00 */
[----:B------:R-:W-:-:S09]  /*0ef0*/  PRMT R0, RZ, 0x7610, R0 ;  /* 0x00007610ff007816 */ /* 0x000fd20000000000 */
[----:B------:R-:W-:Y:S05]  /*0f00*/  @P0 BRA `(.L_x_14) ;  /* 0x0000000400240947 */ /* 0x000fea0003800000 */
[----:B------:R-:W2:Y:S01]  /*0f10*/  LDC.64 R20, c[0x0][0x8d0] ;  /* 0x00023400ff147b82 */ /* 0x000ea20000000a00 */
[----:B------:R-:W-:Y:S02]  /*0f20*/  IMAD.MOV.U32 R4, RZ, RZ, R16 ;  /* 0x000000ffff047224 */ /* 0x000fe400078e0010 */
[----:B------:R-:W-:-:S05]  /*0f30*/  IMAD.MOV.U32 R5, RZ, RZ, R17 ;  /* 0x000000ffff057224 */ /* 0x000fca00078e0011 */
[----:B------:R-:W3:Y:S08]  /*0f40*/  LDC R0, c[0x0][0x8d8] ;  /* 0x00023600ff007b82 */ /* 0x000ef00000000800 */
[----:B------:R-:W4:Y:S01]  /*0f50*/  LDC.64 R26, c[0x0][0x8c8] ;  /* 0x00023200ff1a7b82 */ /* 0x000f220000000a00 */
[----:B--2---:R-:W-:-:S04]  /*0f60*/  ISETP.NE.U32.AND P0, PT, R20, RZ, PT ;  /* 0x000000ff1400720c */ /* 0x004fc80003f05070 */
[----:B------:R-:W-:-:S13]  /*0f70*/  ISETP.NE.AND.EX P0, PT, R21, RZ, PT, P0 ;  /* 0x000000ff1500720c */ /* 0x000fda0003f05300 */
[----:B---34-:R-:W-:Y:S05]  /*0f80*/  @!P0 BRA `(.L_x_15) ;  /* 0x0000000000288947 */ /* 0x018fea0003800000 */
[----:B------:R-:W2:Y:S02]  /*0f90*/  LDC R3, c[0x0][0x8dc] ;  /* 0x00023700ff037b82 */ /* 0x000ea40000000800 */
[----:B--2---:R-:W-:-:S05]  /*0fa0*/  IADD3 R3, P0, R16, R3, RZ ;  /* 0x0000000310037210 */ /* 0x004fca0007f1e0ff */
[----:B------:R-:W-:-:S04]  /*0fb0*/  IMAD.X R15, RZ, RZ, R17, P0 ;  /* 0x000000ffff0f7224 */ /* 0x000fc800000e0611 */
[----:B------:R-:W-:-:S04]  /*0fc0*/  IMAD.WIDE.U32 R4, R15, R20, RZ ;  /* 0x000000140f047225 */ /* 0x000fc800078e00ff */
[----:B------:R-:W-:-:S04]  /*0fd0*/  IMAD.WIDE.U32 R10, P0, R3, R21, R4 ;  /* 0x00000015030a7225 */ /* 0x000fc80007800004 */
[----:B------:R-:W-:-:S04]  /*0fe0*/  IMAD.WIDE.U32 R4, R3, R20, RZ ;  /* 0x0000001403047225 */ /* 0x000fc800078e00ff */
[----:B------:R-:W-:Y:S01]  /*0ff0*/  IMAD.X R13, RZ, RZ, RZ, P0 ;  /* 0x000000ffff0d7224 */ /* 0x000fe200000e06ff */
[----:B------:R-:W-:Y:S01]  /*1000*/  IADD3 RZ, P0, R5, R10, RZ ;  /* 0x0000000a05ff7210 */ /* 0x000fe20007f1e0ff */
[----:B------:R-:W-:-:S04]  /*1010*/  IMAD.MOV.U32 R12, RZ, RZ, R11 ;  /* 0x000000ffff0c7224 */ /* 0x000fc800078e000b */
[----:B------:R-:W-:-:S08]  /*1020*/  IMAD.WIDE.U32.X R4, R15, R21, R12, P0 ;  /* 0x000000150f047225 */ /* 0x000fd000000e040c */
.L_x_15:
[----:B------:R-:W2:Y:S01]  /*1030*/  LDC.64 R14, c[0x0][0x8e8] ;  /* 0x00023a00ff0e7b82 */ /* 0x000ea20000000a00 */
[-CC-:B------:R-:W-:Y:S01]  /*1040*/  SHF.R.U64 R28, R4, R0.reuse, R5.reuse ;  /* 0x00000000041c7219 */ /* 0x180fe20000001205 */
[----:B------:R-:W-:Y:S01]  /*1050*/  ULDC UR4, c[0x0][0x900] ;  /* 0x0002400000047ab9 */ /* 0x000fe20000000800 */
[----:B------:R-:W-:Y:S02]  /*1060*/  SHF.R.U32.HI R0, RZ, R0, R5 ;  /* 0x00000000ff007219 */ /* 0x000fe40000011605 */
[----:B------:R-:W-:-:S03]  /*1070*/  IADD3 R3, P0, RZ, -R28, RZ ;  /* 0x8000001cff037210 */ /* 0x000fc60007f1e0ff */
[----:B------:R-:W3:Y:S02]  /*1080*/  LDC R10, c[0x0][0x8c0] ;  /* 0x00023000ff0a7b82 */ /* 0x000ee40000000800 */
[----:B------:R-:W-:-:S04]  /*1090*/  IMAD.X R5, RZ, RZ, ~R0, P0 ;  /* 0x000000ffff057224 */ /* 0x000fc800000e0e00 */
[-C--:B------:R-:W-:Y:S02]  /*10a0*/  IMAD R0, R5, R26.reuse, RZ ;  /* 0x0000001a05007224 */ /* 0x080fe400078e02ff */
[----:B------:R-:W4:Y:S01]  /*10b0*/  LDC R7, c[0x0][0x8b0] ;  /* 0x00022c00ff077b82 */ /* 0x000f220000000800 */
[----:B------:R-:W-:-:S04]  /*10c0*/  IMAD.WIDE.U32 R4, R3, R26, R16 ;  /* 0x0000001a03047225 */ /* 0x000fc800078e0010 */
[----:B------:R-:W-:Y:S02]  /*10d0*/  IMAD R3, R3, R27, R0 ;  /* 0x0000001b03037224 */ /* 0x000fe400078e0200 */
[----:B------:R-:W-:Y:S01]  /*10e0*/  IMAD R27, R9, R24, R6 ;  /* 0x00000018091b7224 */ /* 0x000fe200078e0206 */
[----:B------:R-:W1:Y:S01]  /*10f0*/  LDC R23, c[0x0][0x8a8] ;  /* 0x00022a00ff177b82 */ /* 0x000e620000000800 */
[----:B------:R-:W-:Y:S01]  /*1100*/  IMAD.IADD R3, R5, 0x1, R3 ;  /* 0x0000000105037824 */ /* 0x000fe200078e0203 */
[----:B--2---:R-:W-:-:S04]  /*1110*/  ISETP.NE.U32.AND P0, PT, R14, RZ, PT ;  /* 0x000000ff0e00720c */ /* 0x004fc80003f05070 */
[----:B------:R-:W-:Y:S02]  /*1120*/  ISETP.NE.AND.EX P0, PT, R15, RZ, PT, P0 ;  /* 0x000000ff0f00720c */ /* 0x000fe40003f05300 */
[----:B------:R-:W2:Y:S01]  /*1130*/  LDC R12, c[0x0][0x8f0] ;  /* 0x00023c00ff0c7b82 */ /* 0x000ea20000000800 */
[-CC-:B---3--:R-:W-:Y:S02]  /*1140*/  SHF.R.U64 R13, R4, R10.reuse, R3.reuse ;  /* 0x0000000a040d7219 */ /* 0x188fe40000001203 */
[----:B------:R-:W-:-:S05]  /*1150*/  SHF.R.U32.HI R0, RZ, R10, R3 ;  /* 0x0000000aff007219 */ /* 0x000fca0000011603 */
[----:B------:R-:W3:Y:S01]  /*1160*/  LDC R20, c[0x0][0x8e0] ;  /* 0x00023800ff147b82 */ /* 0x000ee20000000800 */
[-CC-:B----4-:R-:W-:Y:S02]  /*1170*/  SHF.R.U64 R25, R13, R7.reuse, R0.reuse ;  /* 0x000000070d197219 */ /* 0x190fe40000001200 */
[----:B------:R-:W-:Y:S01]  /*1180*/  SHF.R.U32.HI R3, RZ, R7, R0 ;  /* 0x00000007ff037219 */ /* 0x000fe20000011600 */
[----:B------:R-:W-:-:S03]  /*1190*/  IMAD.MOV.U32 R0, RZ, RZ, -0x1 ;  /* 0xffffffffff007424 */ /* 0x000fc600078e00ff */
[--C-:B------:R-:W-:Y:S01]  /*11a0*/  SHF.R.U64 R26, R25, UR4, R3.reuse ;  /* 0x00000004191a7c19 */ /* 0x100fe20008001203 */
[----:B------:R-:W4:Y:S01]  /*11b0*/  LDC R21, c[0x0][0x8b8] ;  /* 0x00022e00ff157b82 */ /* 0x000f220000000800 */
[----:B------:R-:W-:Y:S02]  /*11c0*/  SHF.L.U32 R0, R0, UR4, RZ ;  /* 0x0000000400007c19 */ /* 0x000fe400080006ff */
[----:B------:R-:W-:Y:S01]  /*11d0*/  SHF.R.U32.HI R5, RZ, UR4, R3 ;  /* 0x00000004ff057c19 */ /* 0x000fe20008011603 */
[----:B------:R-:W-:Y:S01]  /*11e0*/  IMAD.MOV.U32 R4, RZ, RZ, R26 ;  /* 0x000000ffff047224 */ /* 0x000fe200078e001a */
[----:B------:R-:W-:Y:S01]  /*11f0*/  LOP3.LUT R0, RZ, R0, RZ, 0x33, !PT ;  /* 0x00000000ff007212 */ /* 0x000fe200078e33ff */
[----:B-1----:R-:W-:Y:S06]  /*1200*/  @!P0 BRA `(.L_x_16) ;  /* 0x0000000000288947 */ /* 0x002fec0003800000 */
[----:B------:R-:W1:Y:S02]  /*1210*/  LDC R3, c[0x0][0x8f4] ;  /* 0x00023d00ff037b82 */ /* 0x000e640000000800 */
[----:B-1----:R-:W-:-:S05]  /*1220*/  IADD3 R3, P0, R26, R3, RZ ;  /* 0x000000031a037210 */ /* 0x002fca0007f1e0ff */
[----:B------:R-:W-:-:S04]  /*1230*/  IMAD.X R9, RZ, RZ, R5, P0 ;  /* 0x000000ffff097224 */ /* 0x000fc800000e0605 */
[----:B------:R-:W-:-:S04]  /*1240*/  IMAD.WIDE.U32 R4, R9, R14, RZ ;  /* 0x0000000e09047225 */ /* 0x000fc800078e00ff */
[----:B------:R-:W-:-:S04]  /*1250*/  IMAD.WIDE.U32 R6, P0, R3, R15, R4 ;  /* 0x0000000f03067225 */ /* 0x000fc80007800004 */
[----:B------:R-:W-:Y:S01]  /*1260*/  IMAD.WIDE.U32 R4, R3, R14, RZ ;  /* 0x0000000e03047225 */ /* 0x000fe200078e00ff */
[----:B------:R-:W-:-:S03]  /*1270*/  IADD3.X R11, RZ, RZ, RZ, P0, !PT ;  /* 0x000000ffff0b7210 */ /* 0x000fc600007fe4ff */
[----:B------:R-:W-:Y:S01]  /*1280*/  IMAD.MOV.U32 R10, RZ, RZ, R7 ;  /* 0x000000ffff0a7224 */ /* 0x000fe200078e0007 */
[----:B------:R-:W-:-:S05]  /*1290*/  IADD3 RZ, P0, R5, R6, RZ ;  /* 0x0000000605ff7210 */ /* 0x000fca0007f1e0ff */
[----:B------:R-:W-:-:S08]  /*12a0*/  IMAD.WIDE.U32.X R4, R9, R15, R10, P0 ;  /* 0x0000000f09047225 */ /* 0x000fd000000e040a */
.L_x_16:
[----:B--2---:R-:W-:Y:S01]  /*12b0*/  SHF.R.U64 R3, R4, R12, R5 ;  /* 0x0000000c04037219 */ /* 0x004fe20000001205 */
[----:B------:R-:W-:Y:S01]  /*12c0*/  USHF.L.U32 UR4, UR38, UR4, URZ ;  /* 0x0000000426047299 */ /* 0x000fe2000800063f */
[----:B------:R-:W-:Y:S01]  /*12d0*/  LOP3.LUT R0, R25, R0, RZ, 0xc0, !PT ;  /* 0x0000000019007212 */ /* 0x000fe200078ec0ff */
[----:B------:R-:W-:Y:S01]  /*12e0*/  VIADD R4, R23, 0xffffffff ;  /* 0xffffffff17047836 */ /* 0x000fe20000000000 */
[----:B------:R-:W-:Y:S01]  /*12f0*/  SEL R8, R8, R27, !P1 ;  /* 0x0000001b08087207 */ /* 0x000fe20004800000 */
[----:B------:R-:W-:Y:S01]  /*1300*/  IMAD.MOV R5, RZ, RZ, -R3 ;  /* 0x000000ffff057224 */ /* 0x000fe200078e0a03 */
[----:B------:R-:W-:Y:S01]  /*1310*/  R2UR UR47, R28 ;  /* 0x000000001c2f72ca */ /* 0x000fe200000e0000 */
[----:B------:R-:W-:Y:S01]  /*1320*/  IMAD R3, R3, UR4, R0 ;  /* 0x0000000403037c24 */ /* 0x000fe2000f8e0200 */
[----:B------:R-:W-:Y:S01]  /*1330*/  LOP3.LUT R4, R13, R4, RZ, 0xc0, !PT ;  /* 0x000000040d047212 */ /* 0x000fe200078ec0ff */
[----:B---3--:R-:W-:Y:S02]  /*1340*/  IMAD R0, R5, R20, R26 ;  /* 0x0000001405007224 */ /* 0x008fe400078e021a */
[----:B----4-:R-:W-:-:S02]  /*1350*/  IMAD R8, R3, R21, R8 ;  /* 0x0000001503087224 */ /* 0x010fc400078e0208 */
[----:B------:R-:W-:Y:S02]  /*1360*/  IMAD R23, R0, R23, R4 ;  /* 0x0000001700177224 */ /* 0x000fe400078e0204 */
[----:B------:R-:W-:-:S03]  /*1370*/  IMAD.MOV.U32 R0, RZ, RZ, 0x1 ;  /* 0x00000001ff007424 */ /* 0x000fc600078e00ff */
[----:B------:R-:W-:Y:S02]  /*1380*/  SEL R158, R23, R8, !P1 ;  /* 0x00000008179e7207 */ /* 0x000fe40004800000 */
[----:B------:R-:W-:-:S07]  /*1390*/  SEL R23, R8, R23, !P1 ;  /* 0x0000001708177207 */ /* 0x000fce0004800000 */
.L_x_14:
[----:B------:R-:W-:-:S08]  /*13a0*/  NOP ;  /* 0x0000000000007918 */ /* 0x000fd00000000000 */
[----:B------:R-:W2:Y:S02]  /*13b0*/  USETMAXREG.TRY_ALLOC.CTAPOOL UP0, 0xe8 ;  /* 0x000000e8000079c8 */ /* 0x000ea40008000600 */
[----:B--2---:R-:W-:-:S13]  /*13c0*/  PLOP3.LUT P0, PT, PT, PT, UP0, 0x80, 0x0 ;  /* 0x000000000000781c */ /* 0x004fda0003f0f008 */
[----:B------:R-:W-:Y:S05]  /*13d0*/  @!P0 BRA `(.L_x_14) ;  /* 0xfffffffc00f08947 */ /* 0x000fea000383ffff */
[----:B------:R-:W-:Y:S02]  /*13e0*/  ULDC.64 UR4, c[0x0][0x590] ;  /* 0x0001640000047ab9 */ /* 0x000fe40000000a00 */
[----:B------:R-:W-:Y:S02]  /*13f0*/  IMAD.U32 R166, RZ, RZ, UR4 ;  /* 0x00000004ffa67e24 */ /* 0x000fe4000f8e00ff */
[----:B------:R-:W-:-:S03]  /*1400*/  IMAD.U32 R165, RZ, RZ, UR5 ;  /* 0x00000005ffa57e24 */ /* 0x000fc6000f8e00ff */
[----:B------:R-:W-:-:S04]  /*1410*/  ISETP.NE.U32.AND P1, PT, R166, RZ, PT ;  /* 0x000000ffa600720c */ /* 0x000fc80003f25070 */
[----:B------:R-:W-:-:S13]  /*1420*/  ISETP.NE.AND.EX P0, PT, R165, RZ, PT, P1 ;  /* 0x000000ffa500720c */ /* 0x000fda0003f05310 */
[----:B------:R-:W-:Y:S05]  /*1430*/  @P0 BRA `(.L_x_17) ;  /* 0x00000000002c0947 */ /* 0x000fea0003800000 */
[----:B------:R-:W-:Y:S02]  /*1440*/  ULDC.64 UR4, c[0x0][0x588] ;  /* 0x0001620000047ab9 */ /* 0x000fe40000000a00 */
[----:B------:R-:W-:-:S04]  /*1450*/  ISETP.NE.U32.AND P0, PT, RZ, UR4, PT ;  /* 0x00000004ff007c0c */ /* 0x000fc8000bf05070 */
[----:B------:R-:W-:-:S13]  /*1460*/  ISETP.NE.AND.EX P0, PT, RZ, UR5, PT, P0 ;  /* 0x00000005ff007c0c */ /* 0x000fda000bf05300 */
[----:B------:R-:W-:Y:S05]  /*1470*/  @!P0 BRA `(.L_x_18) ;  /* 0x0000000000108947 */ /* 0x000fea0003800000 */
[----:B------:R-:W2:Y:S02]  /*1480*/  LDC.64 R4, c[0x0][0x588] ;  /* 0x00016200ff047b82 */ /* 0x000ea40000000a00 */
[----:B--2---:R2:W5:Y:S01]  /*1490*/  LDG.E R155, desc[UR42][R4.64] ;  /* 0x0000002a049b7981 */ /* 0x004562000c1e1900 */
[----:B------:R-:W-:Y:S01]  /*14a0*/  IMAD.MOV.U32 R154, RZ, RZ, 0x1 ;  /* 0x00000001ff9a7424 */ /* 0x000fe200078e00ff */
[----:B------:R-:W-:Y:S06]  /*14b0*/  BRA `(.L_x_17) ;  /* 0x00000000000c7947 */ /* 0x000fec0003800000 */
.L_x_18:
[----:B------:R-:W-:Y:S01]  /*14c0*/  ULDC UR4, c[0x0][0x580] ;  /* 0x0001600000047ab9 */ /* 0x000fe20000000800 */
[----:B------:R-:W-:Y:S02]  /*14d0*/  IMAD.MOV.U32 R154, RZ, RZ, 0x1 ;  /* 0x00000001ff9a7424 */ /* 0x000fe400078e00ff */
[----:B------:R-:W-:-:S07]  /*14e0*/  IMAD.U32 R155, RZ, RZ, UR4 ;  /* 0x00000004ff9b7e24 */ /* 0x000fce000f8e00ff */
.L_x_17:
[----:B------:R-:W-:Y:S02]  /*14f0*/  ULDC.64 UR4, c[0x0][0x5b0] ;  /* 0x00016c0000047ab9 */ /* 0x000fe40000000a00 */
[----:B------:R-:W-:-:S04]  /*1500*/  ISETP.NE.U32.AND P0, PT, RZ, UR4, PT ;  /* 0x00000004ff007c0c */ /* 0x000fc8000bf05070 */
[----:B------:R-:W-:-:S13]  /*1510*/  ISETP.NE.AND.EX P0, PT, RZ, UR5, PT, P0 ;  /* 0x00000005ff007c0c */ /* 0x000fda000bf05300 */
[----:B------:R-:W-:Y:S05]  /*1520*/  @P0 BRA `(.L_x_19) ;  /* 0x0000000000240947 */ /* 0x000fea0003800000 */
[----:B------:R-:W-:Y:S02]  /*1530*/  ULDC.64 UR4, c[0x0][0x5a8] ;  /* 0x00016a0000047ab9 */ /* 0x000fe40000000a00 */
[----:B------:R-:W-:-:S04]  /*1540*/  ISETP.NE.U32.AND P0, PT, RZ, UR4, PT ;  /* 0x00000004ff007c0c */ /* 0x000fc8000bf05070 */
[----:B------:R-:W-:-:S13]  /*1550*/  ISETP.NE.AND.EX P0, PT, RZ, UR5, PT, P0 ;  /* 0x00000005ff007c0c */ /* 0x000fda000bf05300 */
[----:B------:R-:W-:Y:S05]  /*1560*/  @!P0 BRA `(.L_x_20) ;  /* 0x00000000000c8947 */ /* 0x000fea0003800000 */
[----:B------:R-:W3:Y:S02]  /*1570*/  LDC.64 R156, c[0x0][0x5a8] ;  /* 0x00016a00ff9c7b82 */ /* 0x000ee40000000a00 */
[----:B---3--:R3:W5:Y:S01]  /*1580*/  LDG.E R156, desc[UR42][R156.64] ;  /* 0x0000002a9c9c7981 */ /* 0x008762000c1e1900 */
[----:B------:R-:W-:Y:S05]  /*1590*/  BRA `(.L_x_19) ;  /* 0x0000000000087947 */ /* 0x000fea0003800000 */
.L_x_20:
[----:B------:R-:W-:Y:S02]  /*15a0*/  ULDC UR4, c[0x0][0x5a0] ;  /* 0x0001680000047ab9 */ /* 0x000fe40000000800 */
[----:B------:R-:W-:-:S07]  /*15b0*/  IMAD.U32 R156, RZ, RZ, UR4 ;  /* 0x00000004ff9c7e24 */ /* 0x000fce000f8e00ff */
.L_x_19:
[----:B------:R-:W-:Y:S01]  /*15c0*/  LOP3.LUT P2, RZ, R0, 0xff, RZ, 0xc0, !PT ;  /* 0x000000ff00ff7812 */ /* 0x000fe2000784c0ff */
[----:B------:R-:W-:Y:S01]  /*15d0*/  UMOV UR36, URZ ;  /* 0x0000003f00247c82 */ /* 0x000fe20008000000 */
[----:B------:R-:W-:-:S11]  /*15e0*/  PLOP3.LUT P0, PT, PT, PT, PT, 0x80, 0x0 ;  /* 0x000000000000781c */ /* 0x000fd60003f0f070 */
[----:B------:R-:W-:Y:S05]  /*15f0*/  @!P2 BRA `(.L_x_21) ;  /* 0x0000005400d4a947 */ /* 0x000fea0003800000 */
[----:B------:R-:W-:Y:S01]  /*1600*/  ULDC UR4, c[0x0][0x28c] ;  /* 0x0000a30000047ab9 */ /* 0x000fe20000000800 */
[----:B---3--:R-:W-:Y:S01]  /*1610*/  IMAD.MOV.U32 R157, RZ, RZ, 0x10 ;  /* 0x00000010ff9d7424 */ /* 0x008fe200078e00ff */
[----:B------:R-:W-:Y:S01]  /*1620*/  UIADD3 UR4, UR4, 0x3f, URZ ;  /* 0x0000003f04047890 */ /* 0x000fe2000fffe03f */
[----:B------:R-:W-:Y:S01]  /*1630*/  LOP3.LUT P0, RZ, R18, 0x4, RZ, 0xc0, !PT ;  /* 0x0000000412ff7812 */ /* 0x000fe2000780c0ff */
[----:B------:R-:W-:Y:S01]  /*1640*/  ULDC.64 UR54, c[0x0][0x198] ;  /* 0x0000660000367ab9 */ /* 0x000fe20000000a00 */
[----:B------:R-:W-:Y:S01]  /*1650*/  LOP3.LUT R159, R22, 0x1, RZ, 0xfc, !PT ;  /* 0x00000001169f7812 */ /* 0x000fe200078efcff */
[----:B------:R-:W-:Y:S01]  /*1660*/  USHF.R.S32.HI UR5, URZ, 0x1f, UR4 ;  /* 0x0000001f3f057899 */ /* 0x000fe20008011404 */
[----:B------:R-:W-:Y:S01]  /*1670*/  LOP3.LUT R161, R19, 0x1, RZ, 0xfc, !PT ;  /* 0x0000000113a17812 */ /* 0x000fe200078efcff */
[----:B------:R-:W-:Y:S01]  /*1680*/  UMOV UR48, URZ ;  /* 0x0000003f00307c82 */ /* 0x000fe20008000000 */
[----:B------:R-:W-:Y:S01]  /*1690*/  SEL R157, R157, 0xfffffff0, !P0 ;  /* 0xfffffff09d9d7807 */ /* 0x000fe20004000000 */
[----:B------:R-:W-:Y:S01]  /*16a0*/  ULEA.HI UR5, UR5, UR4, URZ, 0x6 ;  /* 0x0000000405057291 */ /* 0x000fe2000f8f303f */
[----:B------:R-:W-:Y:S01]  /*16b0*/  UMOV UR49, URZ ;  /* 0x0000003f00317c82 */ /* 0x000fe20008000000 */
[----:B------:R-:W-:-:S02]  /*16c0*/  UMOV UR50, URZ ;  /* 0x0000003f00327c82 */ /* 0x000fc40008000000 */
[----:B------:R-:W-:Y:S01]  /*16d0*/  USHF.R.S32.HI UR51, URZ, 0x6, UR5 ;  /* 0x000000063f337899 */ /* 0x000fe20008011405 */
[----:B------:R-:W-:-:S11]  /*16e0*/  UMOV UR36, URZ ;  /* 0x0000003f00247c82 */ /* 0x000fd60008000000 */
.L_x_139:
[----:B------:R-:W-:Y:S01]  /*16f0*/  LOP3.LUT R0, R18, 0x80, RZ, 0xc0, !PT ;  /* 0x0000008012007812 */ /* 0x000fe200078ec0ff */
[----:B------:R-:W3:Y:S01]  /*1700*/  S2UR UR52, SR_CgaCtaId ;  /* 0x00000000003479c3 */ /* 0x000ee20000008800 */
[----:B------:R-:W-:Y:S02]  /*1710*/  UMOV UR53, 0x400 ;  /* 0x0000040000357882 */ /* 0x000fe40000000000 */
[----:B------:R-:W-:-:S06]  /*1720*/  SHF.R.U32.HI R0, RZ, 0x7, R0 ;  /* 0x00000007ff007819 */ /* 0x000fcc0000011600 */
[----:B------:R-:W4:Y:S01]  /*1730*/  SHFL.IDX PT, R0, R0, RZ, 0x1f ;  /* 0x00001fff00007589 */ /* 0x000f2200000e0000 */
[----:B---3--:R-:W-:Y:S01]  /*1740*/  ULEA UR53, UR52, UR53, 0x18 ;  /* 0x0000003534357291 */ /* 0x008fe2000f8ec03f */
[----:B----4-:R-:W-:-:S13]  /*1750*/  R2UR UR4, R0 ;  /* 0x00000000000472ca */ /* 0x010fda00000e0000 */
[----:B------:R-:W-:-:S04]  /*1760*/  ULEA.HI UR5, UR4, UR4, URZ, 0x1 ;  /* 0x0000000404057291 */ /* 0x000fc8000f8f083f */
[----:B------:R-:W-:-:S04]  /*1770*/  ULOP3.LUT UR5, UR5, 0x7fffe, URZ, 0xc0, !UPT ;  /* 0x0007fffe05057892 */ /* 0x000fc8000f8ec03f */
[----:B------:R-:W-:-:S03]  /*1780*/  UIADD3 UR5, UR4, -UR5, URZ ;  /* 0x8000000504057290 */ /* 0x000fc6000fffe03f */
[----:B------:R-:W-:Y:S01]  /*1790*/  ULDC UR4, c[0x0][0x28c] ;  /* 0x0000a30000047ab9 */ /* 0x000fe20000000800 */
[----:B------:R-:W-:Y:S01]  /*17a0*/  ULEA UR5, UR5, UR53, 0xd ;  /* 0x0000003505057291 */ /* 0x000fe2000f8e683f */
[----:B------:R-:W-:-:S03]  /*17b0*/  ISETP.LT.AND P0, PT, RZ, UR4, PT ;  /* 0x00000004ff007c0c */ /* 0x000fc6000bf01270 */
[----:B------:R-:W-:-:S04]  /*17c0*/  UIADD3 UR5, UR5, 0x8400, URZ ;  /* 0x0000840005057890 */ /* 0x000fc8000fffe03f */
[----:B------:R-:W-:-:S04]  /*17d0*/  USHF.R.U32.HI UR5, URZ, 0x4, UR5 ;  /* 0x000000043f057899 */ /* 0x000fc80008011605 */
[----:B------:R-:W-:Y:S02]  /*17e0*/  ULOP3.LUT UR44, UR5, 0x3fff, URZ, 0xc0, !UPT ;  /* 0x00003fff052c7892 */ /* 0x000fe4000f8ec03f */
[----:B-1----:R-:W-:Y:S10]  /*17f0*/  @P0 BRA `(.L_x_22) ;  /* 0x0000000000400947 */ /* 0x002ff40003800000 */
[----:B------:R-:W-:Y:S01]  /*1800*/  MOV R0, 0x0 ;  /* 0x0000000000007802 */ /* 0x000fe20000000f00 */
[----:B------:R-:W-:Y:S01]  /*1810*/  ULDC.64 UR4, c[0x4][0x70] ;  /* 0x01001c0000047ab9 */ /* 0x000fe20000000a00 */
[----:B------:R-:W-:Y:S01]  /*1820*/  ULDC.64 UR6, c[0x4][0x8] ;  /* 0x0100020000067ab9 */ /* 0x000fe20000000a00 */
[----:B--2---:R-:W-:Y:S01]  /*1830*/  MOV R4, UR4 ;  /* 0x0000000400047c02 */ /* 0x004fe20008000f00 */
[----:B------:R2:W3:Y:S01]  /*1840*/  LDC.64 R14, c[0x4][R0] ;  /* 0x01000000000e7b82 */ /* 0x0004e20000000a00 */
[----:B------:R-:W-:Y:S01]  /*1850*/  IMAD.U32 R5, RZ, RZ, UR5 ;  /* 0x00000005ff057e24 */ /* 0x000fe2000f8e00ff */
[----:B------:R-:W-:Y:S01]  /*1860*/  ULDC.64 UR4, c[0x4][0x78] ;  /* 0x01001e0000047ab9 */ /* 0x000fe20000000a00 */
[----:B------:R-:W-:Y:S02]  /*1870*/  IMAD.U32 R10, RZ, RZ, UR6 ;  /* 0x00000006ff0a7e24 */ /* 0x000fe4000f8e00ff */
[----:B------:R-:W-:Y:S02]  /*1880*/  IMAD.U32 R6, RZ, RZ, UR4 ;  /* 0x00000004ff067e24 */ /* 0x000fe4000f8e00ff */
[----:B------:R-:W-:-:S02]  /*1890*/  IMAD.U32 R7, RZ, RZ, UR5 ;  /* 0x00000005ff077e24 */ /* 0x000fc4000f8e00ff */
[----:B------:R-:W-:Y:S02]  /*18a0*/  IMAD.U32 R11, RZ, RZ, UR7 ;  /* 0x00000007ff0b7e24 */ /* 0x000fe4000f8e00ff */
[----:B------:R-:W-:Y:S02]  /*18b0*/  IMAD.MOV.U32 R8, RZ, RZ, 0x1e1 ;  /* 0x000001e1ff087424 */ /* 0x000fe400078e00ff */
[----:B------:R-:W-:Y:S02]  /*18c0*/  IMAD.MOV.U32 R12, RZ, RZ, 0x1 ;  /* 0x00000001ff0c7424 */ /* 0x000fe400078e00ff */
[----:B--2---:R-:W-:-:S07]  /*18d0*/  IMAD.MOV.U32 R13, RZ, RZ, RZ ;  /* 0x000000ffff0d7224 */ /* 0x004fce00078e00ff */
[----:B------:R-:W-:-:S07]  /*18e0*/  LEPC R20, `(.L_x_22) ;  /* 0x000000001014794e */ /* 0x000fce0000000000 */
[----:B-1-3-5:R-:W-:Y:S05]  /*18f0*/  CALL.ABS.NOINC R14 ;  /* 0x000000000e007343 */ /* 0x02afea0003c00000 */
.L_x_22:
[----:B------:R-:W-:-:S13]  /*1900*/  ISETP.NE.AND P0, PT, R159, 0x3, PT ;  /* 0x000000039f00780c */ /* 0x000fda0003f05270 */
[----:B------:R-:W-:Y:S05]  /*1910*/  @!P0 BRA `(.L_x_23) ;  /* 0x0000000000048947 */ /* 0x000fea0003800000 */
[----:B-1----:R-:W-:Y:S01]  /*1920*/  BPT.TRAP 0x1 ;  /* 0x000000040000795c */ /* 0x002fe20000300000 */
.L_x_23:
[----:B------:R-:W-:Y:S02]  /*1930*/  IMAD.U32 R3, RZ, RZ, UR50 ;  /* 0x00000032ff037e24 */ /* 0x000fe4000f8e00ff */
[----:B------:R-:W-:-:S03]  /*1940*/  IMAD.U32 R0, RZ, RZ, UR49 ;  /* 0x00000031ff007e24 */ /* 0x000fc6000f8e00ff */
[----:B------:R-:W-:Y:S02]  /*1950*/  LEA R3, R3, UR53, 0x3 ;  /* 0x0000003503037c11 */ /* 0x000fe4000f8e18ff */
[----:B------:R-:W-:-:S04]  /*1960*/  SHF.L.U32 R0, R0, 0x1f, RZ ;  /* 0x0000001f00007819 */ /* 0x000fc800000006ff */
[----:B------:R3:W4:Y:S01]  /*1970*/  SYNCS.PHASECHK.TRANS64.TRYWAIT P1, [R3+URZ], R0 ;  /* 0x00000000030075a7 */ /* 0x000722000802017f */
[----:B------:R-:W-:Y:S05]  /*1980*/  @!P0 BRA `(.L_x_24) ;  /* 0x0000000000048947 */ /* 0x000fea0003800000 */
[----:B-1----:R-:W-:Y:S01]  /*1990*/  BPT.TRAP 0x1 ;  /* 0x000000040000795c */ /* 0x002fe20000300000 */
.L_x_24:
[----:B----4-:R-:W-:Y:S05]  /*19a0*/  @P1 BRA `(.L_x_25) ;  /* 0x0000000000081947 */ /* 0x010fea0003800000 */
[----:B------:R-:W4:Y:S02]  /*19b0*/  SYNCS.PHASECHK.TRANS64.TRYWAIT P1, [R3+URZ], R0 ;  /* 0x00000000030075a7 */ /* 0x000f24000802017f */
[----:B----4-:R-:W-:Y:S05]  /*19c0*/  @!P1 BRA `(.L_x_26) ;  /* 0x0000008000cc9947 */ /* 0x010fea0003800000 */
.L_x_25:
[----:B------:R-:W-:-:S04]  /*19d0*/  UISETP.LT.AND UP0, UPT, UR51, 0x1, UPT ;  /* 0x000000013300788c */ /* 0x000fc8000bf01270 */
[----:B------:R-:W-:-:S06]  /*19e0*/  USEL UR4, UR51, 0x1, UP0 ;  /* 0x0000000133047887 */ /* 0x000fcc0008000000 */
[----:B---34-:R-:W-:Y:S01]  /*19f0*/  IMAD.U32 R0, RZ, RZ, UR4 ;  /* 0x00000004ff007e24 */ /* 0x018fe2000f8e00ff */
[----:B------:R-:W-:Y:S05]  /*1a00*/  WARPSYNC.ALL ;  /* 0x0000000000007948 */ /* 0x000fea0003800000 */
[----:B------:R-:W-:-:S04]  /*1a10*/  IADD3 R0, -R0, UR51, RZ ;  /* 0x0000003300007c10 */ /* 0x000fc8000fffe1ff */
[----:B------:R-:W-:Y:S01]  /*1a20*/  ISETP.GE.AND P1, PT, R0, 0x1, PT ;  /* 0x000000010000780c */ /* 0x000fe20003f26270 */
[----:B------:R-:W-:Y:S01]  /*1a30*/  UIADD3 UR4, UR53, 0x28400, URZ ;  /* 0x0002840035047890 */ /* 0x000fe2000fffe03f */
[----:B------:R-:W-:Y:S01]  /*1a40*/  WARPGROUP.ARRIVE ;  /* 0x00000000000079c5 */ /* 0x000fe20000000000 */
[----:B------:R-:W-:Y:S02]  /*1a50*/  ULOP3.LUT UR8, UR44, 0x10000, URZ, 0xfc, !UPT ;  /* 0x000100002c087892 */ /* 0x000fe4000f8efc3f */
[----:B------:R-:W-:Y:S02]  /*1a60*/  USHF.R.U32.HI UR4, URZ, 0x4, UR4 ;  /* 0x000000043f047899 */ /* 0x000fe40008011604 */
[----:B------:R-:W-:Y:S02]  /*1a70*/  ULEA UR10, UR50, UR8, 0xb ;  /* 0x00000008320a7291 */ /* 0x000fe4000f8e583f */
[----:B------:R-:W-:Y:S01]  /*1a80*/  ULOP3.LUT UR4, UR4, 0x3fff, URZ, 0xc0, !UPT ;  /* 0x00003fff04047892 */ /* 0x000fe2000f8ec03f */
[----:B------:R-:W-:Y:S01]  /*1a90*/  UMOV UR5, 0x40000040 ;  /* 0x4000004000057882 */ /* 0x000fe20000000000 */
[----:B------:R-:W-:-:S02]  /*1aa0*/  UMOV UR7, 0x40000040 ;  /* 0x4000004000077882 */ /* 0x000fc40000000000 */
[----:B------:R-:W-:-:S03]  /*1ab0*/  ULOP3.LUT UR9, UR4, 0x10000, URZ, 0xfc, !UPT ;  /* 0x0001000004097892 */ /* 0x000fc6000f8efc3f */
[----:B------:R-:W-:Y:S01]  /*1ac0*/  UMOV UR4, UR10 ;  /* 0x0000000a00047c82 */ /* 0x000fe20008000000 */
[----:B------:R-:W-:-:S07]  /*1ad0*/  ULEA UR11, UR50, UR9, 0xa ;  /* 0x00000009320b7291 */ /* 0x000fce000f8e503f */
[----:B------:R-:W-:Y:S02]  /*1ae0*/  UMOV UR6, UR11 ;  /* 0x0000000b00067c82 */ /* 0x000fe40008000000 */
[----:B------:R-:W-:Y:S01]  /*1af0*/  HGMMA.64x128x16.F32.BF16 R88, gdesc[UR4], RZ, !UPT, gsb0 ;  /* 0x01e00000045879f0 */ /* 0x000fe2000c0018ff */
[----:B------:R-:W-:Y:S01]  /*1b00*/  UIADD3 UR4, UR10, 0x400, URZ ;  /* 0x000004000a047890 */ /* 0x000fe2000fffe03f */
[----:B------:R-:W-:Y:S01]  /*1b10*/  UMOV UR5, 0x40000040 ;  /* 0x4000004000057882 */ /* 0x000fe20000000000 */
[----:B------:R-:W-:Y:S02]  /*1b20*/  WARPGROUP.DEPBAR.LE gsb0, 0x0 ;  /* 0x00008000000079c5 */ /* 0x000fe40000010000 */
[----:B------:R-:W-:-:S07]  /*1b30*/  WARPGROUP.ARRIVE ;  /* 0x00000000000079c5 */ /* 0x000fce0000000000 */
[----:B------:R-:W-:Y:S01]  /*1b40*/  HGMMA.64x128x16.F32.BF16 R24, gdesc[UR4], RZ, !UPT, gsb0 ;  /* 0x01e00000041879f0 */ /* 0x000fe2000c0018ff */
[----:B------:R-:W-:Y:S02]  /*1b50*/  UIADD3 UR4, UR10, 0x2, URZ ;  /* 0x000000020a047890 */ /* 0x000fe4000fffe03f */
[----:B------:R-:W-:Y:S01]  /*1b60*/  UIADD3 UR6, UR11, 0x2, URZ ;  /* 0x000000020b067890 */ /* 0x000fe2000fffe03f */
[----:B------:R-:W-:Y:S01]  /*1b70*/  UMOV UR5, 0x40000040 ;  /* 0x4000004000057882 */ /* 0x000fe20000000000 */
[----:B------:R-:W-:Y:S01]  /*1b80*/  UMOV UR7, 0x40000040 ;  /* 0x4000004000077882 */ /* 0x000fe20000000000 */
[----:B------:R-:W-:Y:S02]  /*1b90*/  WARPGROUP.DEPBAR.LE gsb0, 0x0 ;  /* 0x00008000000079c5 */ /* 0x000fe40000010000 */
[----:B------:R-:W-:-:S06]  /*1ba0*/  WARPGROUP.ARRIVE ;  /* 0x00000000000079c5 */ /* 0x000fcc0000000000 */
[----:B------:R-:W-:Y:S01]  /*1bb0*/  HGMMA.64x128x16.F32.BF16 R88, gdesc[UR4], R88, gsb0 ;  /* 0x01e00000045879f0 */ /* 0x000fe20008001858 */
[----:B------:R-:W-:Y:S01]  /*1bc0*/  UIADD3 UR4, UR10, 0x402, URZ ;  /* 0x000004020a047890 */ /* 0x000fe2000fffe03f */
[----:B------:R-:W-:Y:S01]  /*1bd0*/  UMOV UR5, 0x40000040 ;  /* 0x4000004000057882 */ /* 0x000fe20000000000 */
[----:B------:R-:W-:Y:S02]  /*1be0*/  WARPGROUP.DEPBAR.LE gsb0, 0x0 ;  /* 0x00008000000079c5 */ /* 0x000fe40000010000 */
[----:B------:R-:W-:-:S07]  /*1bf0*/  WARPGROUP.ARRIVE ;  /* 0x00000000000079c5 */ /* 0x000fce0000000000 */
[----:B------:R-:W-:Y:S01]  /*1c00*/  HGMMA.64x128x16.F32.BF16 R24, gdesc[UR4], R24, gsb0 ;  /* 0x01e00000041879f0 */ /* 0x000fe20008001818 */
        /* <DEDUP_REMOVED lines=23> */
[----:B------:R-:W-:Y:S03]  /*1d80*/  HGMMA.64x128x16.F32.BF16 R24, gdesc[UR4], R24, gsb0 ;  /* 0x01e00000041879f0 */ /* 0x000fe60008001818 */
[----:B------:R-:W-:Y:S02]  /*1d90*/  WARPGROUP.DEPBAR.LE gsb0, 0x0 ;  /* 0x00008000000079c5 */ /* 0x000fe40000010000 */
[----:B------:R-:W-:Y:S05]  /*1da0*/  @!P1 BRA `(.L_x_27) ;  /* 0x0000000400609947 */ /* 0x000fea0003800000 */
[----:B------:R-:W-:Y:S02]  /*1db0*/  UIADD3 UR10, UR50, 0x1, URZ ;  /* 0x00000001320a7890 */ /* 0x000fe4000fffe03f */
[----:B------:R-:W-:Y:S02]  /*1dc0*/  MOV R3, UR50 ;  /* 0x0000003200037c02 */ /* 0x000fe40008000f00 */
[----:B------:R-:W-:-:S04]  /*1dd0*/  UISETP.NE.AND UP0, UPT, UR10, 0x4, UPT ;  /* 0x000000040a00788c */ /* 0x000fc8000bf05270 */
[----:B------:R-:W-:Y:S02]  /*1de0*/  USEL UR4, URZ, 0x1, UP0 ;  /* 0x000000013f047887 */ /* 0x000fe40008000000 */
[----:B------:R-:W-:Y:S02]  /*1df0*/  USEL UR10, UR10, URZ, UP0 ;  /* 0x0000003f0a0a7287 */ /* 0x000fe40008000000 */
[----:B------:R-:W-:-:S06]  /*1e00*/  ULOP3.LUT UR4, UR49, UR4, URZ, 0x3c, !UPT ;  /* 0x0000000431047292 */ /* 0x000fcc000f8e3c3f */
[----:B------:R-:W-:-:S07]  /*1e10*/  IMAD.U32 R6, RZ, RZ, UR4 ;  /* 0x00000004ff067e24 */ /* 0x000fce000f8e00ff */
.L_x_34:
[----:B------:R-:W-:Y:S05]  /*1e20*/  @!P0 BRA `(.L_x_28) ;  /* 0x0000000000048947 */ /* 0x000fea0003800000 */
[----:B-1----:R-:W-:Y:S01]  /*1e30*/  BPT.TRAP 0x1 ;  /* 0x000000040000795c */ /* 0x002fe20000300000 */
.L_x_28:
[----:B------:R-:W-:Y:S01]  /*1e40*/  ULEA UR4, UR10, UR53, 0x3 ;  /* 0x000000350a047291 */ /* 0x000fe2000f8e183f */
[----:B--2---:R-:W-:-:S08]  /*1e50*/  SHF.L.U32 R4, R6, 0x1f, RZ ;  /* 0x0000001f06047819 */ /* 0x004fd000000006ff */
[----:B------:R2:W3:Y:S01]  /*1e60*/  SYNCS.PHASECHK.TRANS64.TRYWAIT P1, [UR4], R4 ;  /* 0x00000004ff0075a7 */ /* 0x0004e20008020144 */
[----:B------:R-:W-:Y:S05]  /*1e70*/  @!P0 BRA `(.L_x_29) ;  /* 0x0000000000048947 */ /* 0x000fea0003800000 */
[----:B-1----:R-:W-:Y:S01]  /*1e80*/  BPT.TRAP 0x1 ;  /* 0x000000040000795c */ /* 0x002fe20000300000 */
.L_x_29:
[----:B---3--:R-:W-:Y:S05]  /*1e90*/  @P1 BRA `(.L_x_30) ;  /* 0x0000000000081947 */ /* 0x008fea0003800000 */
[----:B------:R-:W3:Y:S02]  /*1ea0*/  SYNCS.PHASECHK.TRANS64.TRYWAIT P1, [UR4], R4 ;  /* 0x00000004ff0075a7 */ /* 0x000ee40008020144 */
[----:B---3--:R-:W-:Y:S05]  /*1eb0*/  @!P1 BRA `(.L_x_31) ;  /* 0x0000007c00a49947 */ /* 0x008fea0003800000 */
.L_x_30:
[----:B------:R-:W-:Y:S01]  /*1ec0*/  ULEA UR11, UR10, UR8, 0xb ;  /* 0x000000080a0b7291 */ /* 0x000fe2000f8e583f */
[----:B------:R-:W-:Y:S01]  /*1ed0*/  WARPGROUP.ARRIVE ;  /* 0x00000000000079c5 */ /* 0x000fe20000000000 */
[----:B------:R-:W-:Y:S01]  /*1ee0*/  ULEA UR12, UR10, UR9, 0xa ;  /* 0x000000090a0c7291 */ /* 0x000fe2000f8e503f */
[----:B------:R-:W-:Y:S01]  /*1ef0*/  UMOV UR5, 0x40000040 ;  /* 0x4000004000057882 */ /* 0x000fe20000000000 */
[----:B------:R-:W-:-:S03]  /*1f00*/  UMOV UR7, 0x40000040 ;  /* 0x4000004000077882 */ /* 0x000fc60000000000 */
[----:B------:R-:W-:Y:S02]  /*1f10*/  UMOV UR4, UR11 ;  /* 0x0000000b00047c82 */ /* 0x000fe40008000000 */
[----:B------:R-:W-:Y:S02]  /*1f20*/  UMOV UR6, UR12 ;  /* 0x0000000c00067c82 */ /* 0x000fe40008000000 */
        /* <DEDUP_REMOVED lines=44> */
[----:B-1----:R-:W-:Y:S01]  /*21f0*/  BPT.TRAP 0x1 ;  /* 0x000000040000795c */ /* 0x002fe20000300000 */
.L_x_32:
[----:B------:R-:W-:-:S13]  /*2200*/  ISETP.NE.AND P1, PT, R152, RZ, PT ;  /* 0x000000ff9800720c */ /* 0x000fda0003f25270 */
[----:B--23--:R-:W-:-:S05]  /*2210*/  @P1 LEA R4, R3, UR53, 0x3 ;  /* 0x0000003503041c11 */ /* 0x00cfca000f8e18ff */
[----:B------:R-:W-:-:S05]  /*2220*/  @P1 VIADD R4, R4, 0x20 ;  /* 0x0000002004041836 */ /* 0x000fca0000000000 */
[----:B------:R-:W-:-:S04]  /*2230*/  @P1 PRMT R4, R153, 0x654, R4 ;  /* 0x0000065499041816 */ /* 0x000fc80000000004 */
[----:B------:R2:W-:Y:S01]  /*2240*/  @P1 SYNCS.ARRIVE.TRANS64.RED.A1T0 RZ, [R4+URZ], RZ ;  /* 0x000000ff04ff19a7 */ /* 0x0005e2000810043f */
[----:B------:R-:W-:-:S13]  /*2250*/  ISETP.GT.U32.AND P1, PT, R22, 0x1, PT ;  /* 0x000000011600780c */ /* 0x000fda0003f24070 */
[----:B--2---:R-:W-:Y:S05]  /*2260*/  @P1 BRA `(.L_x_33) ;  /* 0x0000000000041947 */ /* 0x004fea0003800000 */
[----:B-1----:R-:W-:Y:S01]  /*2270*/  BPT.TRAP 0x1 ;  /* 0x000000040000795c */ /* 0x002fe20000300000 */
.L_x_33:
[----:B------:R-:W-:Y:S01]  /*2280*/  UIADD3 UR10, UR10, 0x1, URZ ;  /* 0x000000010a0a7890 */ /* 0x000fe2000fffe03f */
[C---:B------:R-:W-:Y:S01]  /*2290*/  ISETP.GT.AND P2, PT, R0.reuse, 0x1, PT ;  /* 0x000000010000780c */ /* 0x040fe20003f44270 */
[----:B------:R-:W-:Y:S02]  /*22a0*/  VIADD R3, R3, 0x1 ;  /* 0x0000000103037836 */ /* 0x000fe40000000000 */
[----:B------:R-:W-:Y:S01]  /*22b0*/  UISETP.NE.AND UP0, UPT, UR10, 0x4, UPT ;  /* 0x000000040a00788c */ /* 0x000fe2000bf05270 */
[----:B------:R-:W-:Y:S02]  /*22c0*/  VIADD R0, R0, 0xffffffff ;  /* 0xffffffff00007836 */ /* 0x000fe40000000000 */
[C---:B------:R-:W-:Y:S01]  /*22d0*/  ISETP.NE.AND P1, PT, R3.reuse, 0x4, PT ;  /* 0x000000040300780c */ /* 0x040fe20003f25270 */
[----:B------:R-:W-:Y:S02]  /*22e0*/  USEL UR4, URZ, 0x1, UP0 ;  /* 0x000000013f047887 */ /* 0x000fe40008000000 */
[----:B------:R-:W-:Y:S01]  /*22f0*/  USEL UR10, UR10, URZ, UP0 ;  /* 0x0000003f0a0a7287 */ /* 0x000fe20008000000 */
[----:B------:R-:W-:-:S03]  /*2300*/  SEL R3, R3, RZ, P1 ;  /* 0x000000ff03037207 */ /* 0x000fc60000800000 */
[----:B------:R-:W-:Y:S01]  /*2310*/  LOP3.LUT R6, R6, UR4, RZ, 0x3c, !PT ;  /* 0x0000000406067c12 */ /* 0x000fe2000f8e3cff */
[----:B------:R-:W-:Y:S07]  /*2320*/  @P2 BRA `(.L_x_34) ;  /* 0xfffffff800bc2947 */ /* 0x000fee000383ffff */
.L_x_27:
[----:B------:R-:W3:Y:S02]  /*2330*/  LDC R0, c[0x0][0x28c] ;  /* 0x0000a300ff007b82 */ /* 0x000ee40000000800 */
[----:B---3--:R-:W-:-:S13]  /*2340*/  ISETP.GE.AND P1, PT, R0, 0x1, PT ;  /* 0x000000010000780c */ /* 0x008fda0003f26270 */
[----:B------:R-:W-:Y:S05]  /*2350*/  @!P1 BRA `(.L_x_35) ;  /* 0x0000000000449947 */ /* 0x000fea0003800000 */
[----:B------:R-:W-:Y:S05]  /*2360*/  @!P0 BRA `(.L_x_36) ;  /* 0x0000000000048947 */ /* 0x000fea0003800000 */
[----:B-1----:R-:W-:Y:S01]  /*2370*/  BPT.TRAP 0x1 ;  /* 0x000000040000795c */ /* 0x002fe20000300000 */
.L_x_36:
[----:B------:R-:W-:Y:S01]  /*2380*/  ISETP.NE.AND P0, PT, R152, RZ, PT ;  /* 0x000000ff9800720c */ /* 0x000fe20003f05270 */
[----:B------:R-:W-:Y:S01]  /*2390*/  UISETP.LT.AND UP1, UPT, UR51, 0x1, UPT ;  /* 0x000000013300788c */ /* 0x000fe2000bf21270 */
[----:B------:R-:W-:-:S11]  /*23a0*/  IMAD.U32 R3, RZ, RZ, UR53 ;  /* 0x00000035ff037e24 */ /* 0x000fd6000f8e00ff */
[----:B------:R-:W-:-:S05]  /*23b0*/  VOTEU.ANY UP0, P0 ;  /* 0x00000000003f7886 */ /* 0x000fca0000000100 */
[----:B------:R-:W-:-:S04]  /*23c0*/  @UP0 USEL UR4, UR51, 0x1, UP1 ;  /* 0x0000000133040887 */ /* 0x000fc80008800000 */
[----:B------:R-:W-:-:S06]  /*23d0*/  @UP0 UIADD3 UR4, UR50, UR51, -UR4 ;  /* 0x0000003332040290 */ /* 0x000fcc000fffe804 */
[----:B------:R-:W-:-:S04]  /*23e0*/  IMAD.U32 R0, RZ, RZ, UR4 ;  /* 0x00000004ff007e24 */ /* 0x000fc8000f8e00ff */
[----:B------:R-:W-:-:S05]  /*23f0*/  @P0 IMAD.SHL.U32 R0, R0, 0x8, RZ ;  /* 0x0000000800000824 */ /* 0x000fca00078e00ff */
[----:B------:R-:W-:-:S04]  /*2400*/  @P0 LOP3.LUT R0, R0, 0x18, RZ, 0xc0, !PT ;  /* 0x0000001800000812 */ /* 0x000fc800078ec0ff */
[----:B------:R-:W-:-:S04]  /*2410*/  @P0 IADD3 R0, R3, 0x20, R0 ;  /* 0x0000002003000810 */ /* 0x000fc80007ffe000 */
[----:B------:R-:W-:-:S04]  /*2420*/  @P0 PRMT R0, R153, 0x654, R0 ;  /* 0x0000065499000816 */ /* 0x000fc80000000000 */
[----:B------:R3:W-:Y:S01]  /*2430*/  @P0 SYNCS.ARRIVE.TRANS64.RED.A1T0 RZ, [R0+URZ], RZ ;  /* 0x000000ff00ff09a7 */ /* 0x0007e2000810043f */
[----:B------:R-:W-:-:S13]  /*2440*/  ISETP.GT.U32.AND P0, PT, R22, 0x1, PT ;  /* 0x000000011600780c */ /* 0x000fda0003f04070 */
[----:B---3--:R-:W-:Y:S05]  /*2450*/  @P0 BRA `(.L_x_35) ;  /* 0x0000000000040947 */ /* 0x008fea0003800000 */
[----:B-1----:R-:W-:Y:S01]  /*2460*/  BPT.TRAP 0x1 ;  /* 0x000000040000795c */ /* 0x002fe20000300000 */
.L_x_35:
[----:B------:R-:W-:Y:S01]  /*2470*/  UIADD3 UR4, UR53, 0x200, URZ ;  /* 0x0000020035047890 */ /* 0x000fe2000fffe03f */
[----:B------:R-:W-:Y:S02]  /*2480*/  R2UR UR46, R23 ;  /* 0x00000000172e72ca */ /* 0x000fe400000e0000 */
[----:B------:R-:W-:Y:S01]  /*2490*/  R2UR UR45, R158 ;  /* 0x000000009e2d72ca */ /* 0x000fe200000e0000 */
[----:B------:R-:W-:-:S06]  /*24a0*/  ULOP3.LUT UP0, URZ, UR4, 0x1bf, URZ, 0xc0, !UPT ;  /* 0x000001bf043f7892 */ /* 0x000fcc000f80c03f */
[----:B------:R-:W-:-:S04]  /*24b0*/  PLOP3.LUT P0, PT, PT, PT, UP0, 0x80, 0x0 ;  /* 0x000000000000781c */ /* 0x000fc80003f0f008 */
[----:B------:R-:W-:Y:S02]  /*24c0*/  USHF.L.U32 UR46, UR46, 0x8, URZ ;  /* 0x000000082e2e7899 */ /* 0x000fe4000800063f */
[----:B------:R-:W-:-:S07]  /*24d0*/  USHF.L.U32 UR45, UR45, 0x7, URZ ;  /* 0x000000072d2d7899 */ /* 0x000fce000800063f */
[----:B------:R-:W-:Y:S05]  /*24e0*/  @!P0 BRA `(.L_x_37) ;  /* 0x00000000007c8947 */ /* 0x000fea0003800000 */
[----:B------:R-:W-:Y:S01]  /*24f0*/  MOV R23, 0x0 ;  /* 0x0000000000177802 */ /* 0x000fe20000000f00 */
[----:B------:R-:W-:Y:S01]  /*2500*/  ULDC.64 UR4, c[0x4][0x80] ;  /* 0x0100200000047ab9 */ /* 0x000fe20000000a00 */
[----:B------:R-:W-:Y:S01]  /*2510*/  ULDC.64 UR6, c[0x4][0x10] ;  /* 0x0100040000067ab9 */ /* 0x000fe20000000a00 */
[----:B--2---:R-:W-:Y:S01]  /*2520*/  IMAD.U32 R4, RZ, RZ, UR4 ;  /* 0x00000004ff047e24 */ /* 0x004fe2000f8e00ff */
[----:B------:R2:W3:Y:S01]  /*2530*/  LDC.64 R14, c[0x4][R23] ;  /* 0x01000000170e7b82 */ /* 0x0004e20000000a00 */
[----:B------:R-:W-:Y:S01]  /*2540*/  IMAD.U32 R5, RZ, RZ, UR5 ;  /* 0x00000005ff057e24 */ /* 0x000fe2000f8e00ff */
[----:B------:R-:W-:Y:S01]  /*2550*/  ULDC.64 UR4, c[0x4][0x88] ;  /* 0x0100220000047ab9 */ /* 0x000fe20000000a00 */
[----:B------:R-:W-:Y:S01]  /*2560*/  MOV R10, UR6 ;  /* 0x00000006000a7c02 */ /* 0x000fe20008000f00 */
        /* <DEDUP_REMOVED lines=8> */
.L_x_38:
[----:B------:R1:W2:Y:S01]  /*25f0*/  LDC.64 R14, c[0x4][R23] ;  /* 0x01000000170e7b82 */ /* 0x0002a20000000a00 */
[----:B------:R-:W-:Y:S01]  /*2600*/  ULDC.64 UR4, c[0x4][0x80] ;  /* 0x0100200000047ab9 */ /* 0x000fe20000000a00 */
[----:B------:R-:W-:Y:S01]  /*2610*/  ULDC.64 UR6, c[0x4][0x10] ;  /* 0x0100040000067ab9 */ /* 0x000fe20000000a00 */
[----:B------:R-:W-:Y:S01]  /*2620*/  IMAD.U32 R4, RZ, RZ, UR4 ;  /* 0x00000004ff047e24 */ /* 0x000fe2000f8e00ff */
[----:B------:R-:W-:Y:S01]  /*2630*/  MOV R12, 0x1 ;  /* 0x00000001000c7802 */ /* 0x000fe20000000f00 */
[----:B------:R-:W-:Y:S01]  /*2640*/  IMAD.U32 R5, RZ, RZ, UR5 ;  /* 0x00000005ff057e24 */ /* 0x000fe2000f8e00ff */
[----:B------:R-:W-:Y:S01]  /*2650*/  ULDC.64 UR4, c[0x4][0x88] ;  /* 0x0100220000047ab9 */ /* 0x000fe20000000a00 */
[----:B------:R-:W-:Y:S02]  /*2660*/  IMAD.U32 R10, RZ, RZ, UR6 ;  /* 0x00000006ff0a7e24 */ /* 0x000fe4000f8e00ff */
[----:B------:R-:W-:Y:S02]  /*2670*/  IMAD.U32 R6, RZ, RZ, UR4 ;  /* 0x00000004ff067e24 */ /* 0x000fe4000f8e00ff */
[----:B------:R-:W-:-:S02]  /*2680*/  IMAD.U32 R7, RZ, RZ, UR5 ;  /* 0x00000005ff077e24 */ /* 0x000fc4000f8e00ff */
[----:B------:R-:W-:Y:S02]  /*2690*/  IMAD.U32 R11, RZ, RZ, UR7 ;  /* 0x00000007ff0b7e24 */ /* 0x000fe4000f8e00ff */
[----:B------:R-:W-:Y:S02]  /*26a0*/  IMAD.MOV.U32 R8, RZ, RZ, 0x70 ;  /* 0x00000070ff087424 */ /* 0x000fe400078e00ff */
[----:B-1----:R-:W-:-:S07]  /*26b0*/  IMAD.MOV.U32 R13, RZ, RZ, RZ ;  /* 0x000000ffff0d7224 */ /* 0x002fce00078e00ff */
[----:B------:R-:W-:-:S07]  /*26c0*/  LEPC R20, `(.L_x_37) ;  /* 0x000000001014794e */ /* 0x000fce0000000000 */
[----:B--2---:R-:W-:Y:S05]  /*26d0*/  CALL.ABS.NOINC R14 ;  /* 0x000000000e007343 */ /* 0x004fea0003c00000 */
.L_x_37:
[----:B------:R-:W-:Y:S02]  /*26e0*/  ULDC.64 UR4, c[0x0][0x590] ;  /* 0x0001640000047ab9 */ /* 0x000fe40000000a00 */
[----:B------:R-:W-:Y:S02]  /*26f0*/  IMAD.U32 R166, RZ, RZ, UR4 ;  /* 0x00000004ffa67e24 */ /* 0x000fe4000f8e00ff */
[----:B------:R-:W-:-:S03]  /*2700*/  IMAD.U32 R165, RZ, RZ, UR5 ;  /* 0x00000005ffa57e24 */ /* 0x000fc6000f8e00ff */
[----:B------:R-:W-:-:S04]  /*2710*/  ISETP.NE.U32.AND P0, PT, R166, RZ, PT ;  /* 0x000000ffa600720c */ /* 0x000fc80003f05070 */
[----:B------:R-:W-:-:S13]  /*2720*/  ISETP.NE.AND.EX P0, PT, R165, RZ, PT, P0 ;  /* 0x000000ffa500720c */ /* 0x000fda0003f05300 */
[----:B------:R-:W-:Y:S05]  /*2730*/  @!P0 BRA `(.L_x_39) ;  /* 0x0000000000348947 */ /* 0x000fea0003800000 */
[----:B------:R-:W-:Y:S02]  /*2740*/  ULDC.64 UR4, c[0x0][0x588] ;  /* 0x0001620000047ab9 */ /* 0x000fe40000000a00 */
[----:B------:R-:W-:-:S04]  /*2750*/  ISETP.NE.U32.AND P1, PT, RZ, UR4, PT ;  /* 0x00000004ff007c0c */ /* 0x000fc8000bf25070 */
[----:B------:R-:W-:-:S13]  /*2760*/  ISETP.NE.AND.EX P1, PT, RZ, UR5, PT, P1 ;  /* 0x00000005ff007c0c */ /* 0x000fda000bf25310 */
[----:B------:R-:W-:Y:S05]  /*2770*/  @!P1 BRA `(.L_x_40) ;  /* 0x0000000000189947 */ /* 0x000fea0003800000 */
[----:B--2---:R-:W2:Y:S01]  /*2780*/  LDC.64 R4, c[0x0][0x588] ;  /* 0x00016200ff047b82 */ /* 0x004ea20000000a00 */
[----:B------:R-:W-:-:S04]  /*2790*/  IMAD R3, R166, UR47, RZ ;  /* 0x0000002fa6037c24 */ /* 0x000fc8000f8e02ff */
[----:B--2---:R-:W-:-:S05]  /*27a0*/  IMAD.WIDE R4, R3, 0x4, R4 ;  /* 0x0000000403047825 */ /* 0x004fca00078e0204 */
[----:B-----5:R3:W5:Y:S01]  /*27b0*/  LDG.E R155, desc[UR42][R4.64] ;  /* 0x0000002a049b7981 */ /* 0x020762000c1e1900 */
[----:B------:R-:W-:Y:S01]  /*27c0*/  IMAD.MOV.U32 R154, RZ, RZ, 0x1 ;  /* 0x00000001ff9a7424 */ /* 0x000fe200078e00ff */
[----:B------:R-:W-:Y:S06]  /*27d0*/  BRA `(.L_x_39) ;  /* 0x00000000000c7947 */ /* 0x000fec0003800000 */
.L_x_40:
[----:B------:R-:W-:Y:S01]  /*27e0*/  ULDC UR4, c[0x0][0x580] ;  /* 0x0001600000047ab9 */ /* 0x000fe20000000800 */
[----:B------:R-:W-:Y:S02]  /*27f0*/  IMAD.MOV.U32 R154, RZ, RZ, 0x1 ;  /* 0x00000001ff9a7424 */ /* 0x000fe400078e00ff */
[----:B-----5:R-:W-:-:S07]  /*2800*/  IMAD.U32 R155, RZ, RZ, UR4 ;  /* 0x00000004ff9b7e24 */ /* 0x020fce000f8e00ff */
.L_x_39:
[----:B------:R-:W4:Y:S02]  /*2810*/  LDC.64 R6, c[0x0][0x5b0] ;  /* 0x00016c00ff067b82 */ /* 0x000f240000000a00 */
[----:B----4-:R-:W-:-:S04]  /*2820*/  ISETP.NE.U32.AND P1, PT, R6, RZ, PT ;  /* 0x000000ff0600720c */ /* 0x010fc80003f25070 */
[----:B------:R-:W-:-:S13]  /*2830*/  ISETP.NE.AND.EX P1, PT, R7, RZ, PT, P1 ;  /* 0x000000ff0700720c */ /* 0x000fda0003f25310 */
[----:B------:R-:W-:Y:S05]  /*2840*/  @!P1 BRA `(.L_x_41) ;  /* 0x00000000002c9947 */ /* 0x000fea0003800000 */
[----:B------:R-:W-:Y:S02]  /*2850*/  ULDC.64 UR4, c[0x0][0x5a8] ;  /* 0x00016a0000047ab9 */ /* 0x000fe40000000a00 */
[----:B------:R-:W-:-:S04]  /*2860*/  ISETP.NE.U32.AND P1, PT, RZ, UR4, PT ;  /* 0x00000004ff007c0c */ /* 0x000fc8000bf25070 */
[----:B------:R-:W-:-:S13]  /*2870*/  ISETP.NE.AND.EX P1, PT, RZ, UR5, PT, P1 ;  /* 0x00000005ff007c0c */ /* 0x000fda000bf25310 */
[----:B------:R-:W-:Y:S05]  /*2880*/  @!P1 BRA `(.L_x_42) ;  /* 0x0000000000149947 */ /* 0x000fea0003800000 */
[----:B--23--:R-:W2:Y:S01]  /*2890*/  LDC.64 R4, c[0x0][0x5a8] ;  /* 0x00016a00ff047b82 */ /* 0x00cea20000000a00 */
[----:B------:R-:W-:-:S04]  /*28a0*/  IMAD R3, R6, UR47, RZ ;  /* 0x0000002f06037c24 */ /* 0x000fc8000f8e02ff */
[----:B--2---:R-:W-:-:S05]  /*28b0*/  IMAD.WIDE R4, R3, 0x4, R4 ;  /* 0x0000000403047825 */ /* 0x004fca00078e0204 */
[----:B-----5:R4:W5:Y:S01]  /*28c0*/  LDG.E R156, desc[UR42][R4.64] ;  /* 0x0000002a049c7981 */ /* 0x020962000c1e1900 */
[----:B------:R-:W-:Y:S05]  /*28d0*/  BRA `(.L_x_41) ;  /* 0x0000000000087947 */ /* 0x000fea0003800000 */
.L_x_42:
[----:B------:R-:W-:Y:S02]  /*28e0*/  ULDC UR4, c[0x0][0x5a0] ;  /* 0x0001680000047ab9 */ /* 0x000fe40000000800 */
[----:B-----5:R-:W-:-:S07]  /*28f0*/  IMAD.U32 R156, RZ, RZ, UR4 ;  /* 0x00000004ff9c7e24 */ /* 0x020fce000f8e00ff */
.L_x_41:
[----:B------:R-:W-:Y:S01]  /*2900*/  ULDC.64 UR4, c[0x0][0x588] ;  /* 0x0001620000047ab9 */ /* 0x000fe20000000a00 */
[----:B------:R-:W-:Y:S01]  /*2910*/  ISETP.NE.U32.AND P1, PT, R166, RZ, PT ;  /* 0x000000ffa600720c */ /* 0x000fe20003f25070 */
[----:B------:R-:W-:Y:S02]  /*2920*/  UISETP.NE.U32.AND UP0, UPT, UR4, URZ, UPT ;  /* 0x0000003f0400728c */ /* 0x000fe4000bf05070 */
[----:B------:R-:W-:Y:S01]  /*2930*/  ISETP.NE.U32.AND P3, PT, RZ, UR4, PT ;  /* 0x00000004ff007c0c */ /* 0x000fe2000bf65070 */
[----:B------:R-:W-:Y:S01]  /*2940*/  IMAD.MOV.U32 R3, RZ, RZ, 0x1 ;  /* 0x00000001ff037424 */ /* 0x000fe200078e00ff */
[----:B------:R-:W-:Y:S01]  /*2950*/  ISETP.NE.AND.EX P4, PT, R165, RZ, PT, P1 ;  /* 0x000000ffa500720c */ /* 0x000fe20003f85310 */
[----:B------:R-:W-:Y:S02]  /*2960*/  UISETP.NE.AND.EX UP0, UPT, UR5, URZ, UPT, UP0 ;  /* 0x0000003f0500728c */ /* 0x000fe4000bf05300 */
[----:B------:R-:W-:Y:S01]  /*2970*/  ISETP.NE.AND.EX P3, PT, RZ, UR5, PT, P3 ;  /* 0x00000005ff007c0c */ /* 0x000fe2000bf65330 */
[----:B------:R-:W-:-:S03]  /*2980*/  IMAD.MOV.U32 R0, RZ, RZ, 0x1 ;  /* 0x00000001ff007424 */ /* 0x000fc600078e00ff */
[----:B------:R-:W-:-:S04]  /*2990*/  PLOP3.LUT P2, PT, PT, PT, UP0, 0x80, 0x0 ;  /* 0x000000000000781c */ /* 0x000fc80003f4f008 */
[----:B------:R-:W-:-:S05]  /*29a0*/  PLOP3.LUT P2, PT, P2, PT, PT, 0x8, 0x0 ;  /* 0x000000000000781c */ /* 0x000fca000174e170 */
[----:B------:R-:W-:Y:S08]  /*29b0*/  @P3 BRA P4, `(.L_x_43) ;  /* 0x0000000000283947 */ /* 0x000ff00002000000 */
[----:B------:R-:W-:Y:S04]  /*29c0*/  BSSY B0, `(.L_x_44) ;  /* 0x0000008000007945 */ /* 0x000fe80003800000 */
[----:B------:R-:W-:Y:S05]  /*29d0*/  @!P0 BRA `(.L_x_45) ;  /* 0x0000000000148947 */ /* 0x000fea0003800000 */
[----:B------:R-:W-:Y:S02]  /*29e0*/  LOP3.LUT P4, RZ, R154, 0xff, RZ, 0xc0, !PT ;  /* 0x000000ff9aff7812 */ /* 0x000fe4000788c0ff */
[----:B------:R-:W-:-:S11]  /*29f0*/  PLOP3.LUT P3, PT, P2, PT, PT, 0x80, 0x0 ;  /* 0x000000000000781c */ /* 0x000fd6000176f070 */
[----:B------:R-:W-:Y:S05]  /*2a00*/  @!P4 BRA `(.L_x_46) ;  /* 0x00000000000cc947 */ /* 0x000fea0003800000 */
[----:B-----5:R-:W-:Y:S01]  /*2a10*/  FSETP.EQ.AND P3, PT, R155, RZ, PT ;  /* 0x000000ff9b00720b */ /* 0x020fe20003f62000 */
[----:B------:R-:W-:-:S12]  /*2a20*/  BRA `(.L_x_46) ;  /* 0x0000000000047947 */ /* 0x000fd80003800000 */
.L_x_45:
[----:B-----5:R-:W-:-:S13]  /*2a30*/  FSETP.EQ.AND P3, PT, R155, RZ, PT ;  /* 0x000000ff9b00720b */ /* 0x020fda0003f62000 */
.L_x_46:
[----:B-1----:R-:W-:Y:S05]  /*2a40*/  BSYNC B0 ;  /* 0x0000000000007941 */ /* 0x002fea0003800000 */
.L_x_44:
[----:B------:R-:W-:-:S07]  /*2a50*/  SEL R3, RZ, 0x1, P3 ;  /* 0x00000001ff037807 */ /* 0x000fce0001800000 */
.L_x_43:
[----:B------:R-:W-:Y:S04]  /*2a60*/  BSSY B0, `(.L_x_47) ;  /* 0x0000007000007945 */ /* 0x000fe80003800000 */
[----:B------:R-:W-:Y:S05]  /*2a70*/  @!P0 BRA `(.L_x_48) ;  /* 0x0000000000108947 */ /* 0x000fea0003800000 */
[----:B------:R-:W-:-:S13]  /*2a80*/  LOP3.LUT P0, RZ, R154, 0xff, RZ, 0xc0, !PT ;  /* 0x000000ff9aff7812 */ /* 0x000fda000780c0ff */
[----:B------:R-:W-:Y:S05]  /*2a90*/  @!P0 BRA `(.L_x_49) ;  /* 0x00000000000c8947 */ /* 0x000fea0003800000 */
[----:B-----5:R-:W-:Y:S01]  /*2aa0*/  FSETP.EQ.AND P2, PT, R155, RZ, PT ;  /* 0x000000ff9b00720b */ /* 0x020fe20003f42000 */
[----:B------:R-:W-:-:S12]  /*2ab0*/  BRA `(.L_x_49) ;  /* 0x0000000000047947 */ /* 0x000fd80003800000 */
.L_x_48:
[----:B-----5:R-:W-:-:S13]  /*2ac0*/  FSETP.EQ.AND P2, PT, R155, RZ, PT ;  /* 0x000000ff9b00720b */ /* 0x020fda0003f42000 */
.L_x_49:
[----:B-1----:R-:W-:Y:S05]  /*2ad0*/  BSYNC B0 ;  /* 0x0000000000007941 */ /* 0x002fea0003800000 */
.L_x_47:
[----:B--234-:R-:W-:Y:S01]  /*2ae0*/  PRMT R4, R3, 0x9910, RZ ;  /* 0x0000991003047816 */ /* 0x01cfe200000000ff */
[----:B------:R-:W-:Y:S01]  /*2af0*/  BSSY B0, `(.L_x_50) ;  /* 0x0000025000007945 */ /* 0x000fe20003800000 */
[----:B------:R-:W-:Y:S01]  /*2b00*/  IMAD.MOV.U32 R3, RZ, RZ, RZ ;  /* 0x000000ffff037224 */ /* 0x000fe200078e00ff */
[----:B------:R-:W-:Y:S02]  /*2b10*/  CS2R R6, SRZ ;  /* 0x0000000000067805 */ /* 0x000fe4000001ff00 */
[----:B------:R-:W-:Y:S02]  /*2b20*/  ISETP.NE.AND P3, PT, R4, RZ, PT ;  /* 0x000000ff0400720c */ /* 0x000fe40003f65270 */
[----:B------:R-:W-:Y:S02]  /*2b30*/  CS2R R4, SRZ ;  /* 0x0000000000047805 */ /* 0x000fe4000001ff00 */
[----:B------:R-:W-:Y:S02]  /*2b40*/  CS2R R10, SRZ ;  /* 0x00000000000a7805 */ /* 0x000fe4000001ff00 */
[----:B------:R-:W-:-:S07]  /*2b50*/  CS2R R8, SRZ ;  /* 0x0000000000087805 */ /* 0x000fce000001ff00 */
[----:B------:R-:W-:Y:S05]  /*2b60*/  @!P3 BRA `(.L_x_51) ;  /* 0x000000000074b947 */ /* 0x000fea0003800000 */
[----:B------:R-:W-:-:S13]  /*2b70*/  ISETP.NE.AND P0, PT, R161, 0x3, PT ;  /* 0x00000003a100780c */ /* 0x000fda0003f05270 */
[----:B------:R-:W-:Y:S05]  /*2b80*/  @!P0 BRA `(.L_x_52) ;  /* 0x0000000000048947 */ /* 0x000fea0003800000 */
[----:B------:R-:W-:Y:S01]  /*2b90*/  BPT.TRAP 0x1 ;  /* 0x000000040000795c */ /* 0x000fe20000300000 */
.L_x_52:
[----:B------:R-:W-:Y:S01]  /*2ba0*/  SHF.L.U32 R4, RZ, 0x1f, RZ ;  /* 0x0000001fff047819 */ /* 0x000fe200000006ff */
[----:B------:R-:W-:Y:S01]  /*2bb0*/  IMAD.MOV.U32 R3, RZ, RZ, 0x1 ;  /* 0x00000001ff037424 */ /* 0x000fe200078e00ff */
[----:B------:R-:W-:Y:S02]  /*2bc0*/  MOV R7, RZ ;  /* 0x000000ff00077202 */ /* 0x000fe40000000f00 */
[----:B------:R-:W1:Y:S02]  /*2bd0*/  SYNCS.PHASECHK.TRANS64.TRYWAIT P0, [UR53+0x40], R4 ;  /* 0x00004004ff0075a7 */ /* 0x000e640008000175 */
[----:B-1----:R-:W-:Y:S05]  /*2be0*/  @!P0 BRA `(.L_x_53) ;  /* 0x0000007000708947 */ /* 0x002fea0003800000 */
.L_x_236:
[----:B------:R-:W-:Y:S01]  /*2bf0*/  IMAD.MOV.U32 R6, RZ, RZ, RZ ;  /* 0x000000ffff067224 */ /* 0x000fe200078e00ff */
[----:B-1----:R-:W-:Y:S02]  /*2c00*/  CS2R R4, SRZ ;  /* 0x0000000000047805 */ /* 0x002fe4000001ff00 */
[----:B------:R-:W-:Y:S02]  /*2c10*/  CS2R R10, SRZ ;  /* 0x00000000000a7805 */ /* 0x000fe4000001ff00 */
[----:B------:R-:W-:Y:S01]  /*2c20*/  CS2R R8, SRZ ;  /* 0x0000000000087805 */ /* 0x000fe2000001ff00 */
[----:B------:R-:W-:Y:S06]  /*2c30*/  @P2 BRA `(.L_x_51) ;  /* 0x0000000000402947 */ /* 0x000fec0003800000 */
[C---:B------:R-:W-:Y:S01]  /*2c40*/  IMAD.SHL.U32 R4, R18.reuse, 0x10, RZ ;  /* 0x0000001012047824 */ /* 0x040fe200078e00ff */
[----:B------:R-:W-:Y:S01]  /*2c50*/  SHF.R.U32.HI R7, RZ, 0x1, R18 ;  /* 0x00000001ff077819 */ /* 0x000fe20000011612 */
[----:B------:R-:W-:Y:S01]  /*2c60*/  IMAD.SHL.U32 R5, R18, 0x20, RZ ;  /* 0x0000002012057824 */ /* 0x000fe200078e00ff */
[----:B------:R-:W-:Y:S05]  /*2c70*/  WARPSYNC.ALL ;  /* 0x0000000000007948 */ /* 0x000fea0003800000 */
[----:B------:R-:W-:Y:S01]  /*2c80*/  LOP3.LUT R4, R4, 0xe00, RZ, 0xc0, !PT ;  /* 0x00000e0004047812 */ /* 0x000fe200078ec0ff */
[----:B------:R-:W-:Y:S01]  /*2c90*/  IMAD.SHL.U32 R9, R18, 0x4, RZ ;  /* 0x0000000412097824 */ /* 0x000fe200078e00ff */
[----:B------:R-:W-:-:S02]  /*2ca0*/  LOP3.LUT R6, R5, 0xc0, RZ, 0xc0, !PT ;  /* 0x000000c005067812 */ /* 0x000fc400078ec0ff */
[----:B------:R-:W-:Y:S02]  /*2cb0*/  LOP3.LUT R4, R4, 0x20, R5, 0xf8, !PT ;  /* 0x0000002004047812 */ /* 0x000fe400078ef805 */
[----:B------:R-:W-:Y:S02]  /*2cc0*/  LOP3.LUT R6, R6, 0x8, R7, 0xf8, !PT ;  /* 0x0000000806067812 */ /* 0x000fe400078ef807 */
[----:B------:R-:W-:Y:S02]  /*2cd0*/  LOP3.LUT R4, R4, 0x100, R5, 0xf8, !PT ;  /* 0x0000010004047812 */ /* 0x000fe400078ef805 */
[----:B------:R-:W-:-:S04]  /*2ce0*/  LOP3.LUT R9, R6, 0x18, R9, 0x78, !PT ;  /* 0x0000001806097812 */ /* 0x000fc800078e7809 */
[----:B------:R-:W-:-:S04]  /*2cf0*/  LOP3.LUT R4, R4, R9, RZ, 0xfc, !PT ;  /* 0x0000000904047212 */ /* 0x000fc800078efcff */
[----:B------:R-:W-:-:S05]  /*2d00*/  LEA R8, R4, UR53, 0x1 ;  /* 0x0000003504087c11 */ /* 0x000fca000f8e08ff */
[----:B------:R-:W-:Y:S02]  /*2d10*/  IMAD R4, R157, 0x2, R8 ;  /* 0x000000029d047824 */ /* 0x000fe400078e0208 */
[----:B------:R-:W1:Y:S04]  /*2d20*/  LDSM.16.M88.4 R8, [R8+0x200] ;  /* 0x000200000808783b */ /* 0x000e680000000200 */
[----:B------:R-:W2:Y:S02]  /*2d30*/  LDSM.16.M88.4 R4, [R4+0x200] ;  /* 0x000200000404783b */ /* 0x000ea40000000200 */
.L_x_51:
[----:B------:R-:W-:Y:S05]  /*2d40*/  BSYNC B0 ;  /* 0x0000000000007941 */ /* 0x000fea0003800000 */
.L_x_50:
[----:B------:R-:W-:Y:S01]  /*2d50*/  IMAD.SHL.U32 R14, R18, 0x20, RZ ;  /* 0x00000020120e7824 */ /* 0x000fe200078e00ff */
[C---:B-1----:R-:W-:Y:S01]  /*2d60*/  LOP3.LUT R158, R9.reuse, 0xffff0000, RZ, 0xc0, !PT ;  /* 0xffff0000099e7812 */ /* 0x042fe200078ec0ff */
[----:B------:R-:W-:Y:S01]  /*2d70*/  IMAD.U32 R20, R9, 0x10000, RZ ;  /* 0x0001000009147824 */ /* 0x000fe200078e00ff */
[----:B------:R-:W-:Y:S01]  /*2d80*/  SHF.R.U32.HI R168, RZ, 0x1, R18 ;  /* 0x00000001ffa87819 */ /* 0x000fe20000011612 */
[C---:B------:R-:W-:Y:S01]  /*2d90*/  IMAD.U32 R162, R11.reuse, 0x10000, RZ ;  /* 0x000100000ba27824 */ /* 0x040fe200078e00ff */
[----:B------:R-:W-:Y:S01]  /*2da0*/  LOP3.LUT R9, R14, 0xc0, RZ, 0xc0, !PT ;  /* 0x000000c00e097812 */ /* 0x000fe200078ec0ff */
[----:B------:R-:W-:Y:S01]  /*2db0*/  IMAD.U32 R12, R8, 0x10000, RZ ;  /* 0x00010000080c7824 */ /* 0x000fe200078e00ff */
[----:B------:R-:W-:Y:S01]  /*2dc0*/  LOP3.LUT R164, R11, 0xffff0000, RZ, 0xc0, !PT ;  /* 0xffff00000ba47812 */ /* 0x000fe200078ec0ff */
[----:B------:R-:W-:Y:S01]  /*2dd0*/  IMAD.U32 R160, R10, 0x10000, RZ ;  /* 0x000100000aa07824 */ /* 0x000fe200078e00ff */
[----:B------:R-:W-:Y:S01]  /*2de0*/  LOP3.LUT R11, R9, 0x8, R168, 0xf8, !PT ;  /* 0x00000008090b7812 */ /* 0x000fe200078ef8a8 */
[----:B--2---:R-:W-:Y:S01]  /*2df0*/  IMAD.U32 R168, R4, 0x10000, RZ ;  /* 0x0001000004a87824 */ /* 0x004fe200078e00ff */
[----:B------:R-:W-:Y:S01]  /*2e00*/  SHF.L.U32 R9, R18, 0x4, RZ ;  /* 0x0000000412097819 */ /* 0x000fe200000006ff */
[----:B------:R-:W-:Y:S01]  /*2e10*/  IMAD.U32 R176, R6, 0x10000, RZ ;  /* 0x0001000006b07824 */ /* 0x000fe200078e00ff */
[----:B------:R-:W-:Y:S01]  /*2e20*/  LOP3.LUT R170, R4, 0xffff0000, RZ, 0xc0, !PT ;  /* 0xffff000004aa7812 */ /* 0x000fe200078ec0ff */
[----:B-----5:R-:W-:Y:S01]  /*2e30*/  FMUL R15, R155, R20 ;  /* 0x000000149b0f7220 */ /* 0x020fe20000400000 */
[----:B------:R-:W-:Y:S01]  /*2e40*/  LOP3.LUT R9, R9, 0xe00, RZ, 0xc0, !PT ;  /* 0x00000e0009097812 */ /* 0x000fe200078ec0ff */
[C---:B------:R-:W-:Y:S01]  /*2e50*/  FMUL R20, R155.reuse, R158 ;  /* 0x0000009e9b147220 */ /* 0x040fe20000400000 */
[----:B------:R-:W-:Y:S01]  /*2e60*/  LOP3.LUT R4, R18, 0xff, RZ, 0xc0, !PT ;  /* 0x000000ff12047812 */ /* 0x000fe200078ec0ff */
[C---:B------:R-:W-:Y:S01]  /*2e70*/  FMUL R13, R155.reuse, R12 ;  /* 0x0000000c9b0d7220 */ /* 0x040fe20000400000 */
[----:B------:R-:W-:Y:S01]  /*2e80*/  LOP3.LUT R8, R8, 0xffff0000, RZ, 0xc0, !PT ;  /* 0xffff000008087812 */ /* 0x000fe200078ec0ff */
[----:B------:R-:W-:Y:S01]  /*2e90*/  FMUL R21, R155, R160 ;  /* 0x000000a09b157220 */ /* 0x000fe20000400000 */
[----:B------:R-:W-:Y:S01]  /*2ea0*/  LOP3.LUT R10, R10, 0xffff0000, RZ, 0xc0, !PT ;  /* 0xffff00000a0a7812 */ /* 0x000fe200078ec0ff */
[----:B------:R-:W-:Y:S01]  /*2eb0*/  VIADD R4, R4, 0x1f ;  /* 0x0000001f04047836 */ /* 0x000fe20000000000 */
[--C-:B------:R-:W-:Y:S01]  /*2ec0*/  LOP3.LUT R9, R9, 0x20, R14.reuse, 0xf8, !PT ;  /* 0x0000002009097812 */ /* 0x100fe200078ef80e */
[----:B------:R-:W-:Y:S01]  /*2ed0*/  IMAD.U32 R172, R5, 0x10000, RZ ;  /* 0x0001000005ac7824 */ /* 0x000fe200078e00ff */
[----:B------:R-:W-:Y:S01]  /*2ee0*/  LOP3.LUT R178, R6, 0xffff0000, RZ, 0xc0, !PT ;  /* 0xffff000006b27812 */ /* 0x000fe200078ec0ff */
[----:B------:R-:W-:Y:S01]  /*2ef0*/  IMAD.SHL.U32 R6, R18, 0x4, RZ ;  /* 0x0000000412067824 */ /* 0x000fe200078e00ff */
[----:B------:R-:W-:Y:S01]  /*2f00*/  LOP3.LUT R9, R9, 0x100, R14, 0xf8, !PT ;  /* 0x0000010009097812 */ /* 0x000fe200078ef80e */
[C---:B------:R-:W-:Y:S01]  /*2f10*/  FMUL R14, R155.reuse, R8 ;  /* 0x000000089b0e7220 */ /* 0x040fe20000400000 */
[----:B------:R-:W-:Y:S01]  /*2f20*/  FMUL R158, R155, R10 ;  /* 0x0000000a9b9e7220 */ /* 0x000fe20000400000 */
[----:B------:R-:W-:Y:S01]  /*2f30*/  LOP3.LUT R174, R5, 0xffff0000, RZ, 0xc0, !PT ;  /* 0xffff000005ae7812 */ /* 0x000fe200078ec0ff */
[C---:B------:R-:W-:Y:S01]  /*2f40*/  FFMA R5, R156.reuse, R90, R15 ;  /* 0x0000005a9c057223 */ /* 0x040fe2000000000f */
[----:B------:R-:W-:Y:S01]  /*2f50*/  LOP3.LUT R184, R11, 0x18, R6, 0x78, !PT ;  /* 0x000000180bb87812 */ /* 0x000fe200078e7806 */
[----:B------:R-:W-:Y:S01]  /*2f60*/  FFMA R6, R156, R91, R20 ;  /* 0x0000005b9c067223 */ /* 0x000fe20000000014 */
[----:B------:R-:W-:Y:S01]  /*2f70*/  ISETP.GT.U32.AND P0, PT, R4, 0x3e, PT ;  /* 0x0000003e0400780c */ /* 0x000fe20003f04070 */
[C---:B------:R-:W-:Y:S01]  /*2f80*/  FMUL R23, R155.reuse, R162 ;  /* 0x000000a29b177220 */ /* 0x040fe20000400000 */
[----:B------:R-:W-:Y:S01]  /*2f90*/  FMUL R160, R155, R164 ;  /* 0x000000a49ba07220 */ /* 0x000fe20000400000 */
[C---:B------:R-:W-:Y:S01]  /*2fa0*/  FFMA R4, R156.reuse, R88, R13 ;  /* 0x000000589c047223 */ /* 0x040fe2000000000d */
[C---:B------:R-:W-:Y:S01]  /*2fb0*/  FFMA R89, R156.reuse, R89, R14 ;  /* 0x000000599c597223 */ /* 0x040fe2000000000e */
[C---:B------:R-:W-:Y:S01]  /*2fc0*/  FFMA R92, R156.reuse, R92, R21 ;  /* 0x0000005c9c5c7223 */ /* 0x040fe20000000015 */
[----:B------:R-:W-:Y:S01]  /*2fd0*/  FFMA R93, R156, R93, R158 ;  /* 0x0000005d9c5d7223 */ /* 0x000fe2000000009e */
[C---:B------:R-:W-:Y:S01]  /*2fe0*/  LOP3.LUT R182, R7.reuse, 0xffff0000, RZ, 0xc0, !PT ;  /* 0xffff000007b67812 */ /* 0x040fe200078ec0ff */
[----:B------:R-:W-:-:S02]  /*2ff0*/  IMAD.U32 R180, R7, 0x10000, RZ ;  /* 0x0001000007b47824 */ /* 0x000fc400078e00ff */
[C---:B------:R-:W-:Y:S01]  /*3000*/  FFMA R7, R156.reuse, R94, R23 ;  /* 0x0000005e9c077223 */ /* 0x040fe20000000017 */
[----:B------:R-:W-:Y:S01]  /*3010*/  FFMA R8, R156, R95, R160 ;  /* 0x0000005f9c087223 */ /* 0x000fe200000000a0 */
[----:B------:R-:W-:Y:S01]  /*3020*/  F2FP.BF16.F32.PACK_AB R5, R6, R5 ;  /* 0x000000050605723e */ /* 0x000fe200000010ff */
[----:B------:R-:W-:Y:S01]  /*3030*/  FMUL R91, R155, R172 ;  /* 0x000000ac9b5b7220 */ /* 0x000fe20000400000 */
[----:B------:R-:W-:Y:S01]  /*3040*/  F2FP.BF16.F32.PACK_AB R4, R89, R4 ;  /* 0x000000045904723e */ /* 0x000fe200000010ff */
[----:B------:R-:W-:Y:S01]  /*3050*/  FMUL R94, R155, R174 ;  /* 0x000000ae9b5e7220 */ /* 0x000fe20000400000 */
[----:B------:R-:W-:Y:S01]  /*3060*/  F2FP.BF16.F32.PACK_AB R6, R93, R92 ;  /* 0x0000005c5d06723e */ /* 0x000fe200000010ff */
[----:B------:R-:W-:Y:S01]  /*3070*/  FMUL R89, R155, R168 ;  /* 0x000000a89b597220 */ /* 0x000fe20000400000 */
[----:B------:R-:W-:Y:S01]  /*3080*/  LOP3.LUT R12, R9, R184, RZ, 0xfc, !PT ;  /* 0x000000b8090c7212 */ /* 0x000fe200078efcff */
[C---:B------:R-:W-:Y:S01]  /*3090*/  FMUL R92, R155.reuse, R170 ;  /* 0x000000aa9b5c7220 */ /* 0x040fe20000400000 */
[C---:B------:R-:W-:Y:S01]  /*30a0*/  FMUL R95, R155.reuse, R176 ;  /* 0x000000b09b5f7220 */ /* 0x040fe20000400000 */
[C---:B------:R-:W-:Y:S01]  /*30b0*/  FMUL R162, R155.reuse, R178 ;  /* 0x000000b29ba27220 */ /* 0x040fe20000400000 */
[C---:B------:R-:W-:Y:S01]  /*30c0*/  FMUL R163, R155.reuse, R180 ;  /* 0x000000b49ba37220 */ /* 0x040fe20000400000 */
[----:B------:R-:W-:Y:S01]  /*30d0*/  FMUL R164, R155, R182 ;  /* 0x000000b69ba47220 */ /* 0x000fe20000400000 */
[----:B------:R-:W-:Y:S01]  /*30e0*/  F2FP.BF16.F32.PACK_AB R7, R8, R7 ;  /* 0x000000070807723e */ /* 0x000fe200000010ff */
[C---:B------:R-:W-:Y:S01]  /*30f0*/  FFMA R9, R156.reuse, R98, R91 ;  /* 0x000000629c097223 */ /* 0x040fe2000000005b */
[C---:B------:R-:W-:Y:S01]  /*3100*/  FFMA R10, R156.reuse, R99, R94 ;  /* 0x000000639c0a7223 */ /* 0x040fe2000000005e */
[C---:B------:R-:W-:Y:S01]  /*3110*/  FFMA R8, R156.reuse, R96, R89 ;  /* 0x000000609c087223 */ /* 0x040fe20000000059 */
[C---:B------:R-:W-:Y:S01]  /*3120*/  FFMA R97, R156.reuse, R97, R92 ;  /* 0x000000619c617223 */ /* 0x040fe2000000005c */
[C---:B------:R-:W-:Y:S01]  /*3130*/  FFMA R100, R156.reuse, R100, R95 ;  /* 0x000000649c647223 */ /* 0x040fe2000000005f */
[C---:B------:R-:W-:Y:S01]  /*3140*/  FFMA R101, R156.reuse, R101, R162 ;  /* 0x000000659c657223 */ /* 0x040fe200000000a2 */
[C---:B------:R-:W-:Y:S01]  /*3150*/  FFMA R11, R156.reuse, R102, R163 ;  /* 0x000000669c0b7223 */ /* 0x040fe200000000a3 */
[----:B------:R-:W-:Y:S01]  /*3160*/  FFMA R88, R156, R103, R164 ;  /* 0x000000679c587223 */ /* 0x000fe200000000a4 */
[----:B------:R-:W-:Y:S01]  /*3170*/  LEA R12, R12, UR53, 0x1 ;  /* 0x000000350c0c7c11 */ /* 0x000fe2000f8e08ff */
[----:B------:R-:W-:Y:S05]  /*3180*/  WARPSYNC.ALL ;  /* 0x0000000000007948 */ /* 0x000fea0003800000 */
[----:B------:R-:W-:Y:S01]  /*3190*/  F2FP.BF16.F32.PACK_AB R9, R10, R9 ;  /* 0x000000090a09723e */ /* 0x000fe200000010ff */
[----:B------:R-:W-:Y:S01]  /*31a0*/  IMAD R93, R157, 0x2, R12 ;  /* 0x000000029d5d7824 */ /* 0x000fe200078e020c */
[----:B------:R-:W-:Y:S01]  /*31b0*/  F2FP.BF16.F32.PACK_AB R8, R97, R8 ;  /* 0x000000086108723e */ /* 0x000fe200000010ff */
[----:B------:R1:W-:Y:S01]  /*31c0*/  STSM.16.M88.4 [R12+0x200], R4 ;  /* 0x000200040c007844 */ /* 0x0003e20000000200 */
[----:B------:R-:W-:Y:S01]  /*31d0*/  F2FP.BF16.F32.PACK_AB R10, R101, R100 ;  /* 0x00000064650a723e */ /* 0x000fe200000010ff */
[----:B------:R-:W-:Y:S01]  /*31e0*/  BSSY B0, `(.L_x_54) ;  /* 0x0000011000007945 */ /* 0x000fe20003800000 */
[----:B------:R-:W-:-:S05]  /*31f0*/  F2FP.BF16.F32.PACK_AB R11, R88, R11 ;  /* 0x0000000b580b723e */ /* 0x000fca00000010ff */
[----:B------:R1:W-:Y:S01]  /*3200*/  STSM.16.M88.4 [R93+0x200], R8 ;  /* 0x000200085d007844 */ /* 0x0003e20000000200 */
[----:B------:R-:W-:Y:S01]  /*3210*/  @!PT LDS RZ, [RZ] ;  /* 0x00000000fffff984 */ /* 0x000fe20000000800 */
[----:B------:R-:W-:Y:S01]  /*3220*/  @!PT LDS RZ, [RZ] ;  /* 0x00000000fffff984 */ /* 0x000fe20000000800 */
[----:B------:R-:W-:Y:S01]  /*3230*/  @!PT LDS RZ, [RZ] ;  /* 0x00000000fffff984 */ /* 0x000fe20000000800 */
[----:B------:R-:W-:Y:S01]  /*3240*/  @!PT LDS RZ, [RZ] ;  /* 0x00000000fffff984 */ /* 0x000fe20000000800 */
[----:B------:R2:W-:Y:S06]  /*3250*/  MEMBAR.ALL.CTA ;  /* 0x0000000000007992 */ /* 0x0005ec0000008000 */
[----:B--2---:R-:W2:Y:S02]  /*3260*/  FENCE.VIEW.ASYNC.S ;  /* 0x00000000000073c6 */ /* 0x004ea40000000000 */
[----:B--2---:R-:W-:Y:S06]  /*3270*/  BAR.SYNC.DEFER_BLOCKING 0x1, 0x100 ;  /* 0x0044000000007b1d */ /* 0x004fec0000010000 */
[----:B------:R-:W-:Y:S05]  /*3280*/  @P0 BRA `(.L_x_55) ;  /* 0x0000000000180947 */ /* 0x000fea0003800000 */
[----:B------:R-:W-:Y:S02]  /*3290*/  UIADD3 UR4, UP0, UR54, 0x4f0, URZ ;  /* 0x000004f036047890 */ /* 0x000fe4000ff1e03f */
[----:B------:R-:W-:Y:S02]  /*32a0*/  UIADD3 UR44, UR53, 0x200, URZ ;  /* 0x00000200352c7890 */ /* 0x000fe4000fffe03f */
[----:B------:R-:W-:-:S09]  /*32b0*/  UIADD3.X UR5, URZ, UR55, URZ, UP0, !UPT ;  /* 0x000000373f057290 */ /* 0x000fd200087fe43f */
[----:B------:R2:W-:Y:S01]  /*32c0*/  UTMASTG.3D [UR44], [UR4] ;  /* 0x0000002c040073b5 */ /* 0x0005e20008010000 */
[----:B------:R0:W-:Y:S01]  /*32d0*/  UTMACMDFLUSH ;  /* 0x00000000000079b7 */ /* 0x0001e20000000000 */
[----:B--2---:R-:W-:-:S04]  /*32e0*/  DEPBAR.LE SB0, 0x1 ;  /* 0x000080400000791a */ /* 0x004fc80000000000 */
.L_x_55:
[----:B------:R-:W-:Y:S05]  /*32f0*/  BSYNC B0 ;  /* 0x0000000000007941 */ /* 0x000fea0003800000 */
.L_x_54:
[----:B------:R-:W-:Y:S01]  /*3300*/  BAR.SYNC.DEFER_BLOCKING 0x1, 0x100 ;  /* 0x0044000000007b1d */ /* 0x000fe20000010000 */
[----:B------:R-:W-:Y:S01]  /*3310*/  ISETP.NE.AND P4, PT, RZ, UR48, PT ;  /* 0x00000030ff007c0c */ /* 0x000fe2000bf85270 */
[----:B------:R-:W-:-:S04]  /*3320*/  VIADD R88, R12, 0x200 ;  /* 0x000002000c587836 */ /* 0x000fc80000000000 */
[----:B------:R-:W-:-:S08]  /*3330*/  IMAD R90, R157, 0x2, R88 ;  /* 0x000000029d5a7824 */ /* 0x000fd000078e0258 */
[----:B------:R-:W-:Y:S05]  /*3340*/  @!P4 BRA `(.L_x_56) ;  /* 0x000000000034c947 */ /* 0x000fea0003800000 */
[----:B------:R-:W-:Y:S04]  /*3350*/  BSSY B0, `(.L_x_57) ;  /* 0x0000009000007945 */ /* 0x000fe80003800000 */
[----:B------:R-:W-:Y:S05]  /*3360*/  @!P3 BRA `(.L_x_58) ;  /* 0x00000000001cb947 */ /* 0x000fea0003800000 */
[----:B------:R-:W-:-:S13]  /*3370*/  ISETP.NE.AND P4, PT, R161, 0x3, PT ;  /* 0x00000003a100780c */ /* 0x000fda0003f85270 */
[----:B------:R-:W-:Y:S05]  /*3380*/  @!P4 BRA `(.L_x_59) ;  /* 0x000000000004c947 */ /* 0x000fea0003800000 */
[----:B------:R-:W-:Y:S01]  /*3390*/  BPT.TRAP 0x1 ;  /* 0x000000040000795c */ /* 0x000fe20000300000 */
.L_x_59:
[----:B------:R-:W-:-:S04]  /*33a0*/  ULEA UR4, UR36, UR53, 0x3 ;  /* 0x0000003524047291 */ /* 0x000fc8000f8e183f */
[----:B------:R-:W-:-:S04]  /*33b0*/  UIADD3 UR4, UR4, 0x60, URZ ;  /* 0x0000006004047890 */ /* 0x000fc8000fffe03f */
[----:B------:R-:W-:-:S09]  /*33c0*/  UPRMT UR4, UR52, 0x654, UR4 ;  /* 0x0000065434047896 */ /* 0x000fd20008000004 */
[----:B------:R-:W-:Y:S03]  /*33d0*/  SYNCS.ARRIVE.TRANS64.RED.A1T0 RZ, [UR4], RZ ;  /* 0x000000ffffff79a7 */ /* 0x000fe60008100404 */
.L_x_58:
[----:B------:R-:W-:Y:S05]  /*33e0*/  BSYNC B0 ;  /* 0x0000000000007941 */ /* 0x000fea0003800000 */
.L_x_57:
[----:B------:R-:W-:-:S04]  /*33f0*/  UIADD3 UR36, UR36, 0x1, URZ ;  /* 0x0000000124247890 */ /* 0x000fc8000fffe03f */
[----:B------:R-:W-:-:S04]  /*3400*/  UISETP.NE.AND UP0, UPT, UR36, 0x4, UPT ;  /* 0x000000042400788c */ /* 0x000fc8000bf05270 */
[----:B------:R-:W-:-:S12]  /*3410*/  USEL UR36, UR36, URZ, UP0 ;  /* 0x0000003f24247287 */ /* 0x000fd80008000000 */
.L_x_56:
[----:B------:R-:W-:Y:S04]  /*3420*/  BSSY B0, `(.L_x_60) ;  /* 0x0000032000007945 */ /* 0x000fe80003800000 */
[----:B------:R-:W-:Y:S05]  /*3430*/  @!P3 BRA `(.L_x_61) ;  /* 0x0000000000c0b947 */ /* 0x000fea0003800000 */
[----:B------:R-:W-:-:S13]  /*3440*/  ISETP.NE.AND P4, PT, R161, 0x3, PT ;  /* 0x00000003a100780c */ /* 0x000fda0003f85270 */
[----:B------:R-:W-:Y:S05]  /*3450*/  @!P4 BRA `(.L_x_62) ;  /* 0x000000000004c947 */ /* 0x000fea0003800000 */
[----:B------:R-:W-:Y:S01]  /*3460*/  BPT.TRAP 0x1 ;  /* 0x000000040000795c */ /* 0x000fe20000300000 */
.L_x_62:
[----:B-1----:R-:W-:Y:S01]  /*3470*/  LEA R4, R3, UR53, 0x3 ;  /* 0x0000003503047c11 */ /* 0x002fe2000f8e18ff */
[----:B------:R-:W-:Y:S01]  /*3480*/  BSSY B1, `(.L_x_63) ;  /* 0x0000004000017945 */ /* 0x000fe20003800000 */
[----:B------:R-:W-:-:S04]  /*3490*/  SHF.L.U32 R5, RZ, 0x1f, RZ ;  /* 0x0000001fff057819 */ /* 0x000fc800000006ff */
[----:B------:R-:W1:Y:S02]  /*34a0*/  SYNCS.PHASECHK.TRANS64.TRYWAIT P4, [R4+URZ+0x40], R5 ;  /* 0x00004005040075a7 */ /* 0x000e64000808017f */
[----:B-1----:R-:W-:Y:S05]  /*34b0*/  @!P4 BRA `(.L_x_64) ;  /* 0x000000680054c947 */ /* 0x002fea0003800000 */
.L_x_237:
[----:B------:R-:W-:Y:S05]  /*34c0*/  BSYNC B1 ;  /* 0x0000000000017941 */ /* 0x000fea0003800000 */
.L_x_63:
[----:B------:R-:W-:Y:S05]  /*34d0*/  @P2 BRA `(.L_x_65) ;  /* 0x0000000000942947 */ /* 0x000fea0003800000 */
[----:B------:R-:W-:Y:S01]  /*34e0*/  IMAD R14, R3, 0x2000, R88 ;  /* 0x00002000030e7824 */ /* 0x000fe200078e0258 */
[----:B------:R-:W-:Y:S05]  /*34f0*/  WARPSYNC.ALL ;  /* 0x0000000000007948 */ /* 0x000fea0003800000 */
[----:B------:R-:W-:Y:S01]  /*3500*/  IMAD R8, R157, 0x2, R14 ;  /* 0x000000029d087824 */ /* 0x000fe200078e020e */
[----:B-1----:R-:W1:Y:S05]  /*3510*/  LDSM.16.M88.4 R4, [R14] ;  /* 0x000000000e04783b */ /* 0x002e6a0000000200 */
[----:B------:R-:W2:Y:S01]  /*3520*/  LDSM.16.M88.4 R8, [R8] ;  /* 0x000000000808783b */ /* 0x000ea20000000200 */
[----:B-1----:R-:W-:Y:S01]  /*3530*/  SHF.L.U32 R20, R4, 0x10, RZ ;  /* 0x0000001004147819 */ /* 0x002fe200000006ff */
[----:B------:R-:W-:Y:S01]  /*3540*/  IMAD.U32 R96, R6, 0x10000, RZ ;  /* 0x0001000006607824 */ /* 0x000fe200078e00ff */
[C---:B------:R-:W-:Y:S01]  /*3550*/  LOP3.LUT R94, R5.reuse, 0xffff0000, RZ, 0xc0, !PT ;  /* 0xffff0000055e7812 */ /* 0x040fe200078ec0ff */
[----:B------:R-:W-:Y:S01]  /*3560*/  IMAD.U32 R92, R5, 0x10000, RZ ;  /* 0x00010000055c7824 */ /* 0x000fe200078e00ff */
[----:B------:R-:W-:Y:S01]  /*3570*/  LOP3.LUT R4, R4, 0xffff0000, RZ, 0xc0, !PT ;  /* 0xffff000004047812 */ /* 0x000fe200078ec0ff */
[----:B--2---:R-:W-:Y:S01]  /*3580*/  IMAD.U32 R164, R10, 0x10000, RZ ;  /* 0x000100000aa47824 */ /* 0x004fe200078e00ff */
[----:B------:R-:W-:Y:S01]  /*3590*/  LOP3.LUT R162, R9, 0xffff0000, RZ, 0xc0, !PT ;  /* 0xffff000009a27812 */ /* 0x000fe200078ec0ff */
[----:B------:R-:W-:Y:S01]  /*35a0*/  IMAD.U32 R100, R8, 0x10000, RZ ;  /* 0x0001000008647824 */ /* 0x000fe200078e00ff */
[----:B------:R-:W-:Y:S01]  /*35b0*/  LOP3.LUT R6, R6, 0xffff0000, RZ, 0xc0, !PT ;  /* 0xffff000006067812 */ /* 0x000fe200078ec0ff */
[C---:B------:R-:W-:Y:S01]  /*35c0*/  IMAD.U32 R98, R7.reuse, 0x10000, RZ ;  /* 0x0001000007627824 */ /* 0x040fe200078e00ff */
[----:B------:R-:W-:Y:S01]  /*35d0*/  LOP3.LUT R160, R7, 0xffff0000, RZ, 0xc0, !PT ;  /* 0xffff000007a07812 */ /* 0x000fe200078ec0ff */
[----:B------:R-:W-:Y:S01]  /*35e0*/  IMAD.U32 R168, R11, 0x10000, RZ ;  /* 0x000100000ba87824 */ /* 0x000fe200078e00ff */
[----:B------:R-:W-:Y:S01]  /*35f0*/  LOP3.LUT R102, R8, 0xffff0000, RZ, 0xc0, !PT ;  /* 0xffff000008667812 */ /* 0x000fe200078ec0ff */
[----:B------:R-:W-:Y:S01]  /*3600*/  IMAD.U32 R8, R9, 0x10000, RZ ;  /* 0x0001000009087824 */ /* 0x000fe200078e00ff */
[----:B------:R-:W-:Y:S01]  /*3610*/  LOP3.LUT R10, R10, 0xffff0000, RZ, 0xc0, !PT ;  /* 0xffff00000a0a7812 */ /* 0x000fe200078ec0ff */
[----:B------:R-:W-:Y:S01]  /*3620*/  FMUL R13, R155, R20 ;  /* 0x000000149b0d7220 */ /* 0x000fe20000400000 */
[----:B------:R-:W-:Y:S01]  /*3630*/  LOP3.LUT R170, R11, 0xffff0000, RZ, 0xc0, !PT ;  /* 0xffff00000baa7812 */ /* 0x000fe200078ec0ff */
[C---:B------:R-:W-:Y:S01]  /*3640*/  FMUL R20, R155.reuse, R94 ;  /* 0x0000005e9b147220 */ /* 0x040fe20000400000 */
        /* <DEDUP_REMOVED lines=13> */
[----:B------:R-:W-:-:S07]  /*3720*/  FMUL R164, R155, R170 ;  /* 0x000000aa9ba47220 */ /* 0x000fce0000400000 */
.L_x_65:
[----:B------:R-:W-:-:S07]  /*3730*/  VIADD R3, R3, 0x1 ;  /* 0x0000000103037836 */ /* 0x000fce0000000000 */
.L_x_61:
[----:B------:R-:W-:Y:S05]  /*3740*/  BSYNC B0 ;  /* 0x0000000000007941 */ /* 0x000fea0003800000 */
.L_x_60:
[C---:B-1----:R-:W-:Y:S01]  /*3750*/  FFMA R5, R156.reuse, R26, R15 ;  /* 0x0000001a9c057223 */ /* 0x042fe2000000000f */
[C---:B------:R-:W-:Y:S01]  /*3760*/  FFMA R6, R156.reuse, R27, R20 ;  /* 0x0000001b9c067223 */ /* 0x040fe20000000014 */
        /* <DEDUP_REMOVED lines=14> */
[----:B------:R-:W-:Y:S01]  /*3850*/  F2FP.BF16.F32.PACK_AB R5, R6, R5 ;  /* 0x000000050605723e */ /* 0x000fe200000010ff */
[----:B------:R-:W-:Y:S05]  /*3860*/  WARPSYNC.ALL ;  /* 0x0000000000007948 */ /* 0x000fea0003800000 */
[----:B------:R-:W-:Y:S01]  /*3870*/  F2FP.BF16.F32.PACK_AB R4, R25, R4 ;  /* 0x000000041904723e */ /* 0x000fe200000010ff */
[----:B------:R-:W-:Y:S01]  /*3880*/  BSSY B0, `(.L_x_66) ;  /* 0x000001a000007945 */ /* 0x000fe20003800000 */
[----:B------:R-:W-:-:S02]  /*3890*/  F2FP.BF16.F32.PACK_AB R6, R29, R28 ;  /* 0x0000001c1d06723e */ /* 0x000fc400000010ff */
[----:B------:R-:W-:Y:S02]  /*38a0*/  F2FP.BF16.F32.PACK_AB R7, R8, R7 ;  /* 0x000000070807723e */ /* 0x000fe400000010ff */
[----:B------:R-:W-:Y:S02]  /*38b0*/  F2FP.BF16.F32.PACK_AB R9, R10, R9 ;  /* 0x000000090a09723e */ /* 0x000fe400000010ff */
[----:B------:R-:W-:Y:S01]  /*38c0*/  F2FP.BF16.F32.PACK_AB R8, R33, R32 ;  /* 0x000000202108723e */ /* 0x000fe200000010ff */
[----:B------:R1:W-:Y:S01]  /*38d0*/  STSM.16.M88.4 [R12+0x2200], R4 ;  /* 0x002200040c007844 */ /* 0x0003e20000000200 */
[----:B------:R-:W-:Y:S02]  /*38e0*/  F2FP.BF16.F32.PACK_AB R10, R37, R36 ;  /* 0x00000024250a723e */ /* 0x000fe400000010ff */
        /* <DEDUP_REMOVED lines=12> */
[----:B------:R-:W-:Y:S02]  /*39b0*/  UIADD3 UR4, UR53, 0x2200, URZ ;  /* 0x0000220035047890 */ /* 0x000fe4000fffe03f */
[----:B------:R-:W-:Y:S01]  /*39c0*/  UIADD3.X UR9, URZ, UR55, URZ, UP0, !UPT ;  /* 0x000000373f097290 */ /* 0x000fe200087fe43f */
[----:B------:R-:W-:Y:S01]  /*39d0*/  UMOV UR5, UR45 ;  /* 0x0000002d00057c82 */ /* 0x000fe20008000000 */
[----:B------:R-:W-:-:S07]  /*39e0*/  UMOV UR7, UR47 ;  /* 0x0000002f00077c82 */ /* 0x000fce0008000000 */
[----:B------:R2:W-:Y:S01]  /*39f0*/  UTMASTG.3D [UR4], [UR8] ;  /* 0x00000004080073b5 */ /* 0x0005e20008010000 */
[----:B------:R0:W-:Y:S01]  /*3a00*/  UTMACMDFLUSH ;  /* 0x00000000000079b7 */ /* 0x0001e20000000000 */
[----:B--2---:R-:W-:-:S04]  /*3a10*/  DEPBAR.LE SB0, 0x1 ;  /* 0x000080400000791a */ /* 0x004fc80000000000 */
.L_x_67:
[----:B------:R-:W-:Y:S05]  /*3a20*/  BSYNC B0 ;  /* 0x0000000000007941 */ /* 0x000fea0003800000 */
.L_x_66:
[----:B------:R-:W-:Y:S01]  /*3a30*/  VIADD R24, R12, 0x2200 ;  /* 0x000022000c187836 */ /* 0x000fe20000000000 */
[----:B------:R-:W-:Y:S03]  /*3a40*/  BAR.SYNC.DEFER_BLOCKING 0x1, 0x100 ;  /* 0x0044000000007b1d */ /* 0x000fe60000010000 */
[----:B------:R-:W-:-:S03]  /*3a50*/  IMAD R24, R157, 0x2, R24 ;  /* 0x000000029d187824 */ /* 0x000fc600078e0218 */
[----:B------:R-:W-:Y:S04]  /*3a60*/  BSSY B0, `(.L_x_68) ;  /* 0x0000009000007945 */ /* 0x000fe80003800000 */
[----:B------:R-:W-:Y:S05]  /*3a70*/  @!P3 BRA `(.L_x_69) ;  /* 0x00000000001cb947 */ /* 0x000fea0003800000 */
[----:B------:R-:W-:-:S13]  /*3a80*/  ISETP.NE.AND P4, PT, R161, 0x3, PT ;  /* 0x00000003a100780c */ /* 0x000fda0003f85270 */
[----:B------:R-:W-:Y:S05]  /*3a90*/  @!P4 BRA `(.L_x_70) ;  /* 0x000000000004c947 */ /* 0x000fea0003800000 */
[----:B------:R-:W-:Y:S01]  /*3aa0*/  BPT.TRAP 0x1 ;  /* 0x000000040000795c */ /* 0x000fe20000300000 */
.L_x_70:
[----:B------:R-:W-:-:S04]  /*3ab0*/  ULEA UR4, UR36, UR53, 0x3 ;  /* 0x0000003524047291 */ /* 0x000fc8000f8e183f */
[----:B------:R-:W-:-:S04]  /*3ac0*/  UIADD3 UR4, UR4, 0x60, URZ ;  /* 0x0000006004047890 */ /* 0x000fc8000fffe03f */
[----:B------:R-:W-:-:S09]  /*3ad0*/  UPRMT UR4, UR52, 0x654, UR4 ;  /* 0x0000065434047896 */ /* 0x000fd20008000004 */
[----:B------:R-:W-:Y:S03]  /*3ae0*/  SYNCS.ARRIVE.TRANS64.RED.A1T0 RZ, [UR4], RZ ;  /* 0x000000ffffff79a7 */ /* 0x000fe60008100404 */
.L_x_69:
[----:B------:R-:W-:Y:S05]  /*3af0*/  BSYNC B0 ;  /* 0x0000000000007941 */ /* 0x000fea0003800000 */
.L_x_68:
[----:B------:R-:W-:Y:S01]  /*3b00*/  UIADD3 UR36, UR36, 0x1, URZ ;  /* 0x0000000124247890 */ /* 0x000fe2000fffe03f */
[----:B------:R-:W-:Y:S01]  /*3b10*/  BSSY B0, `(.L_x_71) ;  /* 0x0000038000007945 */ /* 0x000fe20003800000 */
[----:B------:R-:W-:Y:S02]  /*3b20*/  MOV R25, RZ ;  /* 0x000000ff00197202 */ /* 0x000fe40000000f00 */
[----:B------:R-:W-:-:S04]  /*3b30*/  UISETP.NE.AND UP0, UPT, UR36, 0x4, UPT ;  /* 0x000000042400788c */ /* 0x000fc8000bf05270 */
[----:B------:R-:W-:Y:S01]  /*3b40*/  USEL UR36, UR36, URZ, UP0 ;  /* 0x0000003f24247287 */ /* 0x000fe20008000000 */
[----:B------:R-:W-:Y:S11]  /*3b50*/  @!P3 BRA `(.L_x_72) ;  /* 0x0000000000ccb947 */ /* 0x000ff60003800000 */
[----:B------:R-:W-:-:S13]  /*3b60*/  ISETP.NE.AND P4, PT, R161, 0x3, PT ;  /* 0x00000003a100780c */ /* 0x000fda0003f85270 */
[----:B------:R-:W-:Y:S05]  /*3b70*/  @!P4 BRA `(.L_x_73) ;  /* 0x000000000004c947 */ /* 0x000fea0003800000 */
[----:B------:R-:W-:Y:S01]  /*3b80*/  BPT.TRAP 0x1 ;  /* 0x000000040000795c */ /* 0x000fe20000300000 */
.L_x_73:
[C---:B-1----:R-:W-:Y:S01]  /*3b90*/  LEA R4, R3.reuse, UR53, 0x3 ;  /* 0x0000003503047c11 */ /* 0x042fe2000f8e18ff */
[----:B------:R-:W-:Y:S01]  /*3ba0*/  VIADD R27, R3, 0x1 ;  /* 0x00000001031b7836 */ /* 0x000fe20000000000 */
[----:B------:R-:W-:Y:S01]  /*3bb0*/  SHF.L.U32 R5, RZ, 0x1f, RZ ;  /* 0x0000001fff057819 */ /* 0x000fe200000006ff */
[----:B------:R-:W-:Y:S03]  /*3bc0*/  BSSY B1, `(.L_x_74) ;  /* 0x0000004000017945 */ /* 0x000fe60003800000 */
[----:B------:R-:W1:Y:S01]  /*3bd0*/  SYNCS.PHASECHK.TRANS64.TRYWAIT P5, [R4+URZ+0x40], R5 ;  /* 0x00004005040075a7 */ /* 0x000e6200080a017f */
[----:B------:R-:W-:Y:S01]  /*3be0*/  ISETP.NE.AND P4, PT, R27, 0x4, PT ;  /* 0x000000041b00780c */ /* 0x000fe20003f85270 */
[----:B-1----:R-:W-:-:S12]  /*3bf0*/  @!P5 BRA `(.L_x_75) ;  /* 0x000000600098d947 */ /* 0x002fd80003800000 */
.L_x_238:
[----:B------:R-:W-:Y:S05]  /*3c00*/  BSYNC B1 ;  /* 0x0000000000017941 */ /* 0x000fea0003800000 */
.L_x_74:
[----:B------:R-:W-:Y:S05]  /*3c10*/  @P2 BRA `(.L_x_76) ;  /* 0x0000000000942947 */ /* 0x000fea0003800000 */
[----:B------:R-:W-:Y:S01]  /*3c20*/  IMAD R32, R3, 0x2000, R88 ;  /* 0x0000200003207824 */ /* 0x000fe200078e0258 */
[----:B------:R-:W-:Y:S05]  /*3c30*/  WARPSYNC.ALL ;  /* 0x0000000000007948 */ /* 0x000fea0003800000 */
[----:B-1----:R-:W-:Y:S01]  /*3c40*/  IMAD R5, R157, 0x2, R32 ;  /* 0x000000029d057824 */ /* 0x002fe200078e0220 */
[----:B------:R-:W1:Y:S05]  /*3c50*/  LDSM.16.M88.4 R8, [R32] ;  /* 0x000000002008783b */ /* 0x000e6a0000000200 */
[----:B------:R-:W2:Y:S01]  /*3c60*/  LDSM.16.M88.4 R4, [R5] ;  /* 0x000000000504783b */ /* 0x000ea20000000200 */
[C---:B-1----:R-:W-:Y:S01]  /*3c70*/  IMAD.U32 R14, R8.reuse, 0x10000, RZ ;  /* 0x00010000080e7824 */ /* 0x042fe200078e00ff */
[----:B------:R-:W-:Y:S01]  /*3c80*/  LOP3.LUT R8, R8, 0xffff0000, RZ, 0xc0, !PT ;  /* 0xffff000008087812 */ /* 0x000fe200078ec0ff */
[C---:B------:R-:W-:Y:S01]  /*3c90*/  IMAD.U32 R28, R10.reuse, 0x10000, RZ ;  /* 0x000100000a1c7824 */ /* 0x040fe200078e00ff */
[C---:B------:R-:W-:Y:S01]  /*3ca0*/  LOP3.LUT R26, R9.reuse, 0xffff0000, RZ, 0xc0, !PT ;  /* 0xffff0000091a7812 */ /* 0x040fe200078ec0ff */
[----:B------:R-:W-:Y:S01]  /*3cb0*/  IMAD.U32 R20, R9, 0x10000, RZ ;  /* 0x0001000009147824 */ /* 0x000fe200078e00ff */
[----:B------:R-:W-:Y:S01]  /*3cc0*/  LOP3.LUT R10, R10, 0xffff0000, RZ, 0xc0, !PT ;  /* 0xffff00000a0a7812 */ /* 0x000fe200078ec0ff */
[----:B--2---:R-:W-:Y:S01]  /*3cd0*/  IMAD.U32 R32, R4, 0x10000, RZ ;  /* 0x0001000004207824 */ /* 0x004fe200078e00ff */
[C---:B------:R-:W-:Y:S01]  /*3ce0*/  LOP3.LUT R160, R11.reuse, 0xffff0000, RZ, 0xc0, !PT ;  /* 0xffff00000ba07812 */ /* 0x040fe200078ec0ff */
[----:B------:R-:W-:Y:S01]  /*3cf0*/  IMAD.U32 R36, R6, 0x10000, RZ ;  /* 0x0001000006247824 */ /* 0x000fe200078e00ff */
[----:B------:R-:W-:Y:S01]  /*3d00*/  LOP3.LUT R4, R4, 0xffff0000, RZ, 0xc0, !PT ;  /* 0xffff000004047812 */ /* 0x000fe200078ec0ff */
[----:B------:R-:W-:Y:S01]  /*3d10*/  IMAD.U32 R30, R11, 0x10000, RZ ;  /* 0x000100000b1e7824 */ /* 0x000fe200078e00ff */
[C---:B------:R-:W-:Y:S01]  /*3d20*/  LOP3.LUT R94, R5.reuse, 0xffff0000, RZ, 0xc0, !PT ;  /* 0xffff0000055e7812 */ /* 0x040fe200078ec0ff */
[----:B------:R-:W-:Y:S01]  /*3d30*/  IMAD.U32 R34, R5, 0x10000, RZ ;  /* 0x0001000005227824 */ /* 0x000fe200078e00ff */
[----:B------:R-:W-:Y:S01]  /*3d40*/  LOP3.LUT R6, R6, 0xffff0000, RZ, 0xc0, !PT ;  /* 0xffff000006067812 */ /* 0x000fe200078ec0ff */
[----:B------:R-:W-:Y:S01]  /*3d50*/  FMUL R13, R155, R14 ;  /* 0x0000000e9b0d7220 */ /* 0x000fe20000400000 */
[----:B------:R-:W-:Y:S01]  /*3d60*/  SHF.L.U32 R38, R7, 0x10, RZ ;  /* 0x0000001007267819 */ /* 0x000fe200000006ff */
        /* <DEDUP_REMOVED lines=16> */
.L_x_76:
[----:B------:R-:W-:Y:S02]  /*3e70*/  SEL R25, RZ, 0x1, P4 ;  /* 0x00000001ff197807 */ /* 0x000fe40002000000 */
[----:B------:R-:W-:-:S07]  /*3e80*/  SEL R3, R27, RZ, P4 ;  /* 0x000000ff1b037207 */ /* 0x000fce0002000000 */
.L_x_72:
[----:B------:R-:W-:Y:S05]  /*3e90*/  BSYNC B0 ;  /* 0x0000000000007941 */ /* 0x000fea0003800000 */
.L_x_71:
        /* <DEDUP_REMOVED lines=45> */
.L_x_78:
[----:B------:R-:W-:Y:S05]  /*4170*/  BSYNC B0 ;  /* 0x0000000000007941 */ /* 0x000fea0003800000 */
.L_x_77:
        /* <DEDUP_REMOVED lines=8> */
.L_x_81:
[----:B------:R-:W-:-:S04]  /*4200*/  ULEA UR4, UR36, UR53, 0x3 ;  /* 0x0000003524047291 */ /* 0x000fc8000f8e183f */
[----:B------:R-:W-:-:S04]  /*4210*/  UIADD3 UR4, UR4, 0x60, URZ ;  /* 0x0000006004047890 */ /* 0x000fc8000fffe03f */
[----:B------:R-:W-:-:S09]  /*4220*/  UPRMT UR4, UR52, 0x654, UR4 ;  /* 0x0000065434047896 */ /* 0x000fd20008000004 */
[----:B------:R-:W-:Y:S03]  /*4230*/  SYNCS.ARRIVE.TRANS64.RED.A1T0 RZ, [UR4], RZ ;  /* 0x000000ffffff79a7 */ /* 0x000fe60008100404 */
.L_x_80:
[----:B------:R-:W-:Y:S05]  /*4240*/  BSYNC B0 ;  /* 0x0000000000007941 */ /* 0x000fea0003800000 */
.L_x_79:
[----:B------:R-:W-:Y:S01]  /*4250*/  UIADD3 UR4, UR36, 0x1, URZ ;  /* 0x0000000124047890 */ /* 0x000fe2000fffe03f */
[----:B------:R-:W-:Y:S03]  /*4260*/  BSSY B0, `(.L_x_82) ;  /* 0x0000038000007945 */ /* 0x000fe60003800000 */
[----:B------:R-:W-:-:S04]  /*4270*/  UISETP.NE.AND UP0, UPT, UR4, 0x4, UPT ;  /* 0x000000040400788c */ /* 0x000fc8000bf05270 */
[----:B------:R-:W-:Y:S01]  /*4280*/  USEL UR8, UR4, URZ, UP0 ;  /* 0x0000003f04087287 */ /* 0x000fe20008000000 */
[----:B------:R-:W-:Y:S11]  /*4290*/  @!P3 BRA `(.L_x_83) ;  /* 0x0000000000d0b947 */ /* 0x000ff60003800000 */
[----:B------:R-:W-:-:S13]  /*42a0*/  ISETP.NE.AND P4, PT, R161, 0x3, PT ;  /* 0x00000003a100780c */ /* 0x000fda0003f85270 */
[----:B------:R-:W-:Y:S05]  /*42b0*/  @!P4 BRA `(.L_x_84) ;  /* 0x000000000004c947 */ /* 0x000fea0003800000 */
[----:B------:R-:W-:Y:S01]  /*42c0*/  BPT.TRAP 0x1 ;  /* 0x000000040000795c */ /* 0x000fe20000300000 */
.L_x_84:
[C---:B-1----:R-:W-:Y:S01]  /*42d0*/  LEA R5, R3.reuse, UR53, 0x3 ;  /* 0x0000003503057c11 */ /* 0x042fe2000f8e18ff */
[----:B------:R-:W-:Y:S01]  /*42e0*/  VIADD R27, R3, 0x1 ;  /* 0x00000001031b7836 */ /* 0x000fe20000000000 */
[----:B------:R-:W-:Y:S01]  /*42f0*/  SHF.L.U32 R4, R25, 0x1f, RZ ;  /* 0x0000001f19047819 */ /* 0x000fe200000006ff */
[----:B------:R-:W-:Y:S03]  /*4300*/  BSSY B1, `(.L_x_85) ;  /* 0x0000005000017945 */ /* 0x000fe60003800000 */
[----:B------:R-:W1:Y:S01]  /*4310*/  SYNCS.PHASECHK.TRANS64.TRYWAIT P5, [R5+URZ+0x40], R4 ;  /* 0x00004004050075a7 */ /* 0x000e6200080a017f */
[----:B------:R-:W-:-:S04]  /*4320*/  ISETP.NE.AND P4, PT, R27, 0x4, PT ;  /* 0x000000041b00780c */ /* 0x000fc80003f85270 */
[----:B------:R-:W-:Y:S01]  /*4330*/  SEL R98, RZ, 0x1, P4 ;  /* 0x00000001ff627807 */ /* 0x000fe20002000000 */
[----:B-1----:R-:W-:Y:S08]  /*4340*/  @!P5 BRA `(.L_x_86) ;  /* 0x0000005800d8d947 */ /* 0x002ff00003800000 */
.L_x_239:
[----:B------:R-:W-:Y:S05]  /*4350*/  BSYNC B1 ;  /* 0x0000000000017941 */ /* 0x000fea0003800000 */
.L_x_85:
        /* <DEDUP_REMOVED lines=17> */
[----:B------:R-:W-:Y:S01]  /*4470*/  SHF.L.U32 R36, R5, 0x10, RZ ;  /* 0x0000001005247819 */ /* 0x000fe200000006ff */
[----:B------:R-:W-:Y:S01]  /*4480*/  IMAD.U32 R96, R7, 0x10000, RZ ;  /* 0x0001000007607824 */ /* 0x000fe200078e00ff */
[----:B------:R-:W-:Y:S01]  /*4490*/  LOP3.LUT R94, R5, 0xffff0000, RZ, 0xc0, !PT ;  /* 0xffff0000055e7812 */ /* 0x000fe200078ec0ff */
[C---:B------:R-:W-:Y:S01]  /*44a0*/  FMUL R13, R155.reuse, R14 ;  /* 0x0000000e9b0d7220 */ /* 0x040fe20000400000 */
        /* <DEDUP_REMOVED lines=17> */
.L_x_87:
[----:B------:R-:W-:Y:S02]  /*45c0*/  LOP3.LUT R25, R25, R98, RZ, 0x3c, !PT ;  /* 0x0000006219197212 */ /* 0x000fe400078e3cff */
[----:B------:R-:W-:-:S07]  /*45d0*/  SEL R3, R27, RZ, P4 ;  /* 0x000000ff1b037207 */ /* 0x000fce0002000000 */
.L_x_83:
[----:B------:R-:W-:Y:S05]  /*45e0*/  BSYNC B0 ;  /* 0x0000000000007941 */ /* 0x000fea0003800000 */
.L_x_82:
        /* <DEDUP_REMOVED lines=39> */
[----:B------:R-:W-:Y:S02]  /*4860*/  UIADD3 UR4, UR53, 0x6200, URZ ;  /* 0x0000620035047890 */ /* 0x000fe4000fffe03f */
[----:B------:R-:W-:Y:S01]  /*4870*/  UIADD3.X UR11, URZ, UR55, URZ, UP0, !UPT ;  /* 0x000000373f0b7290 */ /* 0x000fe200087fe43f */
[----:B------:R-:W-:-:S08]  /*4880*/  UMOV UR7, UR47 ;  /* 0x0000002f00077c82 */ /* 0x000fd00008000000 */
[----:B------:R2:W-:Y:S01]  /*4890*/  UTMASTG.3D [UR4], [UR10] ;  /* 0x000000040a0073b5 */ /* 0x0005e20008010000 */
[----:B------:R0:W-:Y:S01]  /*48a0*/  UTMACMDFLUSH ;  /* 0x00000000000079b7 */ /* 0x0001e20000000000 */
[----:B--2---:R-:W-:-:S04]  /*48b0*/  DEPBAR.LE SB0, 0x1 ;  /* 0x000080400000791a */ /* 0x004fc80000000000 */
.L_x_89:
[----:B------:R-:W-:Y:S05]  /*48c0*/  BSYNC B0 ;  /* 0x0000000000007941 */ /* 0x000fea0003800000 */
.L_x_88:
[----:B-1----:R-:W-:Y:S01]  /*48d0*/  VIADD R4, R12, 0x6200 ;  /* 0x000062000c047836 */ /* 0x002fe20000000000 */
[----:B------:R-:W-:Y:S03]  /*48e0*/  BAR.SYNC.DEFER_BLOCKING 0x1, 0x100 ;  /* 0x0044000000007b1d */ /* 0x000fe60000010000 */
[----:B------:R-:W-:-:S03]  /*48f0*/  IMAD R27, R157, 0x2, R4 ;  /* 0x000000029d1b7824 */ /* 0x000fc600078e0204 */
[----:B------:R-:W-:Y:S04]  /*4900*/  BSSY B0, `(.L_x_90) ;  /* 0x0000009000007945 */ /* 0x000fe80003800000 */
[----:B------:R-:W-:Y:S05]  /*4910*/  @!P3 BRA `(.L_x_91) ;  /* 0x00000000001cb947 */ /* 0x000fea0003800000 */
[----:B------:R-:W-:-:S13]  /*4920*/  ISETP.NE.AND P4, PT, R161, 0x3, PT ;  /* 0x00000003a100780c */ /* 0x000fda0003f85270 */
[----:B------:R-:W-:Y:S05]  /*4930*/  @!P4 BRA `(.L_x_92) ;  /* 0x000000000004c947 */ /* 0x000fea0003800000 */
[----:B------:R-:W-:Y:S01]  /*4940*/  BPT.TRAP 0x1 ;  /* 0x000000040000795c */ /* 0x000fe20000300000 */
.L_x_92:
[----:B------:R-:W-:-:S04]  /*4950*/  ULEA UR4, UR8, UR53, 0x3 ;  /* 0x0000003508047291 */ /* 0x000fc8000f8e183f */
[----:B------:R-:W-:-:S04]  /*4960*/  UIADD3 UR4, UR4, 0x60, URZ ;  /* 0x0000006004047890 */ /* 0x000fc8000fffe03f */
[----:B------:R-:W-:-:S09]  /*4970*/  UPRMT UR4, UR52, 0x654, UR4 ;  /* 0x0000065434047896 */ /* 0x000fd20008000004 */
[----:B------:R-:W-:Y:S03]  /*4980*/  SYNCS.ARRIVE.TRANS64.RED.A1T0 RZ, [UR4], RZ ;  /* 0x000000ffffff79a7 */ /* 0x000fe60008100404 */
.L_x_91:
[----:B------:R-:W-:Y:S05]  /*4990*/  BSYNC B0 ;  /* 0x0000000000007941 */ /* 0x000fea0003800000 */
.L_x_90:
        /* <DEDUP_REMOVED lines=8> */
.L_x_95:
[C---:B------:R-:W-:Y:S01]  /*4a20*/  LEA R4, R3.reuse, UR53, 0x3 ;  /* 0x0000003503047c11 */ /* 0x040fe2000f8e18ff */
[----:B------:R-:W-:Y:S01]  /*4a30*/  VIADD R29, R3, 0x1 ;  /* 0x00000001031d7836 */ /* 0x000fe20000000000 */
[----:B------:R-:W-:Y:S01]  /*4a40*/  SHF.L.U32 R5, R25, 0x1f, RZ ;  /* 0x0000001f19057819 */ /* 0x000fe200000006ff */
[----:B------:R-:W-:Y:S03]  /*4a50*/  BSSY B1, `(.L_x_96) ;  /* 0x0000005000017945 */ /* 0x000fe60003800000 */
[----:B------:R-:W1:Y:S01]  /*4a60*/  SYNCS.PHASECHK.TRANS64.TRYWAIT P5, [R4+URZ+0x40], R5 ;  /* 0x00004005040075a7 */ /* 0x000e6200080a017f */
[----:B------:R-:W-:-:S04]  /*4a70*/  ISETP.NE.AND P4, PT, R29, 0x4, PT ;  /* 0x000000041d00780c */ /* 0x000fc80003f85270 */
[----:B------:R-:W-:Y:S01]  /*4a80*/  SEL R42, RZ, 0x1, P4 ;  /* 0x00000001ff2a7807 */ /* 0x000fe20002000000 */
[----:B-1----:R-:W-:Y:S08]  /*4a90*/  @!P5 BRA `(.L_x_97) ;  /* 0x000000540018d947 */ /* 0x002ff00003800000 */
.L_x_240:
[----:B------:R-:W-:Y:S05]  /*4aa0*/  BSYNC B1 ;  /* 0x0000000000017941 */ /* 0x000fea0003800000 */
.L_x_96:
        /* <DEDUP_REMOVED lines=13> */
[C---:B------:R-:W-:Y:S01]  /*4b80*/  SHF.L.U32 R32, R11.reuse, 0x10, RZ ;  /* 0x000000100b207819 */ /* 0x040fe200000006ff */
[----:B------:R-:W-:Y:S01]  /*4b90*/  IMAD.U32 R38, R6, 0x10000, RZ ;  /* 0x0001000006267824 */ /* 0x000fe200078e00ff */
[----:B------:R-:W-:Y:S01]  /*4ba0*/  LOP3.LUT R160, R11, 0xffff0000, RZ, 0xc0, !PT ;  /* 0xffff00000ba07812 */ /* 0x000fe200078ec0ff */
[----:B------:R-:W-:Y:S01]  /*4bb0*/  IMAD.U32 R36, R5, 0x10000, RZ ;  /* 0x0001000005247824 */ /* 0x000fe200078e00ff */
[----:B------:R-:W-:Y:S01]  /*4bc0*/  LOP3.LUT R4, R4, 0xffff0000, RZ, 0xc0, !PT ;  /* 0xffff000004047812 */ /* 0x000fe200078ec0ff */
        /* <DEDUP_REMOVED lines=20> */
.L_x_98:
[----:B------:R-:W-:Y:S02]  /*4d10*/  LOP3.LUT R25, R25, R42, RZ, 0x3c, !PT ;  /* 0x0000002a19197212 */ /* 0x000fe400078e3cff */
[----:B------:R-:W-:-:S07]  /*4d20*/  SEL R3, R29, RZ, P4 ;  /* 0x000000ff1d037207 */ /* 0x000fce0002000000 */
.L_x_94:
[----:B------:R-:W-:Y:S05]  /*4d30*/  BSYNC B0 ;  /* 0x0000000000007941 */ /* 0x000fea0003800000 */
.L_x_93:
        /* <DEDUP_REMOVED lines=27> */
[----:B------:R1:W-:Y:S01]  /*4ef0*/  STSM.16.M88.4 [R90], R8 ;  /* 0x000000085a007844 */ /* 0x0003e20000000200 */
        /* <DEDUP_REMOVED lines=17> */
.L_x_100:
[----:B------:R-:W-:Y:S05]  /*5010*/  BSYNC B0 ;  /* 0x0000000000007941 */ /* 0x000fea0003800000 */
.L_x_99:
[----:B------:R-:W-:Y:S06]  /*5020*/  BAR.SYNC.DEFER_BLOCKING 0x1, 0x100 ;  /* 0x0044000000007b1d */ /* 0x000fec0000010000 */
[----:B------:R-:W-:Y:S04]  /*5030*/  BSSY B0, `(.L_x_101) ;  /* 0x0000009000007945 */ /* 0x000fe80003800000 */
[----:B------:R-:W-:Y:S05]  /*5040*/  @!P3 BRA `(.L_x_102) ;  /* 0x00000000001cb947 */ /* 0x000fea0003800000 */
[----:B------:R-:W-:-:S13]  /*5050*/  ISETP.NE.AND P4, PT, R161, 0x3, PT ;  /* 0x00000003a100780c */ /* 0x000fda0003f85270 */
[----:B------:R-:W-:Y:S05]  /*5060*/  @!P4 BRA `(.L_x_103) ;  /* 0x000000000004c947 */ /* 0x000fea0003800000 */
[----:B------:R-:W-:Y:S01]  /*5070*/  BPT.TRAP 0x1 ;  /* 0x000000040000795c */ /* 0x000fe20000300000 */
.L_x_103:
[----:B------:R-:W-:-:S04]  /*5080*/  ULEA UR4, UR8, UR53, 0x3 ;  /* 0x0000003508047291 */ /* 0x000fc8000f8e183f */
[----:B------:R-:W-:-:S04]  /*5090*/  UIADD3 UR4, UR4, 0x60, URZ ;  /* 0x0000006004047890 */ /* 0x000fc8000fffe03f */
[----:B------:R-:W-:-:S09]  /*50a0*/  UPRMT UR4, UR52, 0x654, UR4 ;  /* 0x0000065434047896 */ /* 0x000fd20008000004 */
[----:B------:R-:W-:Y:S03]  /*50b0*/  SYNCS.ARRIVE.TRANS64.RED.A1T0 RZ, [UR4], RZ ;  /* 0x000000ffffff79a7 */ /* 0x000fe60008100404 */
.L_x_102:
[----:B------:R-:W-:Y:S05]  /*50c0*/  BSYNC B0 ;  /* 0x0000000000007941 */ /* 0x000fea0003800000 */
.L_x_101:
        /* <DEDUP_REMOVED lines=8> */
.L_x_106:
        /* <DEDUP_REMOVED lines=8> */
.L_x_241:
[----:B------:R-:W-:Y:S05]  /*51d0*/  BSYNC B1 ;  /* 0x0000000000017941 */ /* 0x000fea0003800000 */
.L_x_107:
[----:B------:R-:W-:Y:S05]  /*51e0*/  @P2 BRA `(.L_x_109) ;  /* 0x0000000000942947 */ /* 0x000fea0003800000 */
[----:B------:R-:W-:Y:S01]  /*51f0*/  IMAD R14, R3, 0x2000, R88 ;  /* 0x00002000030e7824 */ /* 0x000fe200078e0258 */
[----:B------:R-:W-:Y:S05]  /*5200*/  WARPSYNC.ALL ;  /* 0x0000000000007948 */ /* 0x000fea0003800000 */
[----:B------:R-:W-:Y:S01]  /*5210*/  IMAD R33, R157, 0x2, R14 ;  /* 0x000000029d217824 */ /* 0x000fe200078e020e */
[----:B-1----:R-:W1:Y:S05]  /*5220*/  LDSM.16.M88.4 R4, [R14] ;  /* 0x000000000e04783b */ /* 0x002e6a0000000200 */
        /* <DEDUP_REMOVED lines=33> */
.L_x_109:
[----:B------:R-:W-:Y:S02]  /*5440*/  LOP3.LUT R25, R25, R44, RZ, 0x3c, !PT ;  /* 0x0000002c19197212 */ /* 0x000fe400078e3cff */
[----:B------:R-:W-:-:S07]  /*5450*/  SEL R3, R9, RZ, P4 ;  /* 0x000000ff09037207 */ /* 0x000fce0002000000 */
.L_x_105:
[----:B------:R-:W-:Y:S05]  /*5460*/  BSYNC B0 ;  /* 0x0000000000007941 */ /* 0x000fea0003800000 */
.L_x_104:
        /* <DEDUP_REMOVED lines=23> */
[----:B------:R-:W-:Y:S02]  /*55e0*/  F2FP.BF16.F32.PACK_AB R65, R67, R66 ;  /* 0x000000424341723e */ /* 0x000fe400000010ff */
[----:B------:R-:W-:Y:S01]  /*55f0*/  F2FP.BF16.F32.PACK_AB R66, R69, R68 ;  /* 0x000000444542723e */ /* 0x000fe200000010ff */
[----:B------:R1:W-:Y:S01]  /*5600*/  STSM.16.M88.4 [R12+0x2200], R4 ;  /* 0x002200040c007844 */ /* 0x0003e20000000200 */
        /* <DEDUP_REMOVED lines=19> */
.L_x_111:
[----:B------:R-:W-:Y:S05]  /*5740*/  BSYNC B0 ;  /* 0x0000000000007941 */ /* 0x000fea0003800000 */
.L_x_110:
[----:B------:R-:W-:Y:S06]  /*5750*/  BAR.SYNC.DEFER_BLOCKING 0x1, 0x100 ;  /* 0x0044000000007b1d */ /* 0x000fec0000010000 */
[----:B------:R-:W-:Y:S04]  /*5760*/  BSSY B0, `(.L_x_112) ;  /* 0x0000009000007945 */ /* 0x000fe80003800000 */
[----:B------:R-:W-:Y:S05]  /*5770*/  @!P3 BRA `(.L_x_113) ;  /* 0x00000000001cb947 */ /* 0x000fea0003800000 */
[----:B------:R-:W-:-:S13]  /*5780*/  ISETP.NE.AND P4, PT, R161, 0x3, PT ;  /* 0x00000003a100780c */ /* 0x000fda0003f85270 */
[----:B------:R-:W-:Y:S05]  /*5790*/  @!P4 BRA `(.L_x_114) ;  /* 0x000000000004c947 */ /* 0x000fea0003800000 */
[----:B------:R-:W-:Y:S01]  /*57a0*/  BPT.TRAP 0x1 ;  /* 0x000000040000795c */ /* 0x000fe20000300000 */
.L_x_114:
[----:B------:R-:W-:-:S04]  /*57b0*/  ULEA UR4, UR8, UR53, 0x3 ;  /* 0x0000003508047291 */ /* 0x000fc8000f8e183f */
[----:B------:R-:W-:-:S04]  /*57c0*/  UIADD3 UR4, UR4, 0x60, URZ ;  /* 0x0000006004047890 */ /* 0x000fc8000fffe03f */
[----:B------:R-:W-:-:S09]  /*57d0*/  UPRMT UR4, UR52, 0x654, UR4 ;  /* 0x0000065434047896 */ /* 0x000fd20008000004 */
[----:B------:R-:W-:Y:S03]  /*57e0*/  SYNCS.ARRIVE.TRANS64.RED.A1T0 RZ, [UR4], RZ ;  /* 0x000000ffffff79a7 */ /* 0x000fe60008100404 */
.L_x_113:
[----:B------:R-:W-:Y:S05]  /*57f0*/  BSYNC B0 ;  /* 0x0000000000007941 */ /* 0x000fea0003800000 */
.L_x_112:
        /* <DEDUP_REMOVED lines=8> */
.L_x_117:
        /* <DEDUP_REMOVED lines=8> */
.L_x_242:
[----:B------:R-:W-:Y:S05]  /*5900*/  BSYNC B1 ;  /* 0x0000000000017941 */ /* 0x000fea0003800000 */
.L_x_118:
        /* <DEDUP_REMOVED lines=38> */
.L_x_120:
[----:B------:R-:W-:Y:S02]  /*5b70*/  LOP3.LUT R25, R25, R42, RZ, 0x3c, !PT ;  /* 0x0000002a19197212 */ /* 0x000fe400078e3cff */
[----:B------:R-:W-:-:S07]  /*5b80*/  SEL R3, R9, RZ, P4 ;  /* 0x000000ff09037207 */ /* 0x000fce0002000000 */
.L_x_116:
[----:B------:R-:W-:Y:S05]  /*5b90*/  BSYNC B0 ;  /* 0x0000000000007941 */ /* 0x000fea0003800000 */
.L_x_115:
        /* <DEDUP_REMOVED lines=45> */
.L_x_122:
[----:B------:R-:W-:Y:S05]  /*5e70*/  BSYNC B0 ;  /* 0x0000000000007941 */ /* 0x000fea0003800000 */
.L_x_121:
[----:B------:R-:W-:Y:S06]  /*5e80*/  BAR.SYNC.DEFER_BLOCKING 0x1, 0x100 ;  /* 0x0044000000007b1d */ /* 0x000fec0000010000 */
[----:B------:R-:W-:Y:S04]  /*5e90*/  BSSY B0, `(.L_x_123) ;  /* 0x0000009000007945 */ /* 0x000fe80003800000 */
[----:B------:R-:W-:Y:S05]  /*5ea0*/  @!P3 BRA `(.L_x_124) ;  /* 0x00000000001cb947 */ /* 0x000fea0003800000 */
[----:B------:R-:W-:-:S13]  /*5eb0*/  ISETP.NE.AND P4, PT, R161, 0x3, PT ;  /* 0x00000003a100780c */ /* 0x000fda0003f85270 */
[----:B------:R-:W-:Y:S05]  /*5ec0*/  @!P4 BRA `(.L_x_125) ;  /* 0x000000000004c947 */ /* 0x000fea0003800000 */
[----:B------:R-:W-:Y:S01]  /*5ed0*/  BPT.TRAP 0x1 ;  /* 0x000000040000795c */ /* 0x000fe20000300000 */
.L_x_125:
[----:B------:R-:W-:-:S04]  /*5ee0*/  ULEA UR4, UR8, UR53, 0x3 ;  /* 0x0000003508047291 */ /* 0x000fc8000f8e183f */
[----:B------:R-:W-:-:S04]  /*5ef0*/  UIADD3 UR4, UR4, 0x60, URZ ;  /* 0x0000006004047890 */ /* 0x000fc8000fffe03f */
[----:B------:R-:W-:-:S09]  /*5f00*/  UPRMT UR4, UR52, 0x654, UR4 ;  /* 0x0000065434047896 */ /* 0x000fd20008000004 */
[----:B------:R-:W-:Y:S03]  /*5f10*/  SYNCS.ARRIVE.TRANS64.RED.A1T0 RZ, [UR4], RZ ;  /* 0x000000ffffff79a7 */ /* 0x000fe60008100404 */
.L_x_124:
[----:B------:R-:W-:Y:S05]  /*5f20*/  BSYNC B0 ;  /* 0x0000000000007941 */ /* 0x000fea0003800000 */
.L_x_123:
        /* <DEDUP_REMOVED lines=8> */
.L_x_128:
[----:B------:R-:W-:Y:S01]  /*5fb0*/  SHF.L.U32 R25, R25, 0x1f, RZ ;  /* 0x0000001f19197819 */ /* 0x000fe200000006ff */
[----:B------:R-:W-:Y:S01]  /*5fc0*/  BSSY B1, `(.L_x_129) ;  /* 0x0000004000017945 */ /* 0x000fe20003800000 */
[----:B-1----:R-:W-:-:S04]  /*5fd0*/  LEA R4, R3, UR53, 0x3 ;  /* 0x0000003503047c11 */ /* 0x002fc8000f8e18ff */
[----:B------:R-:W1:Y:S02]  /*5fe0*/  SYNCS.PHASECHK.TRANS64.TRYWAIT P4, [R4+URZ+0x40], R25 ;  /* 0x00004019040075a7 */ /* 0x000e64000808017f */
[----:B-1----:R-:W-:Y:S05]  /*5ff0*/  @!P4 BRA `(.L_x_130) ;  /* 0x0000003c00fcc947 */ /* 0x002fea0003800000 */
.L_x_243:
[----:B------:R-:W-:Y:S05]  /*6000*/  BSYNC B1 ;  /* 0x0000000000017941 */ /* 0x000fea0003800000 */
.L_x_129:
[----:B------:R-:W-:Y:S05]  /*6010*/  @P2 BRA `(.L_x_127) ;  /* 0x0000000000942947 */ /* 0x000fea0003800000 */
[----:B------:R-:W-:Y:S01]  /*6020*/  IMAD R88, R3, 0x2000, R88 ;  /* 0x0000200003587824 */ /* 0x000fe200078e0258 */
[----:B------:R-:W-:Y:S05]  /*6030*/  WARPSYNC.ALL ;  /* 0x0000000000007948 */ /* 0x000fea0003800000 */
[----:B------:R-:W-:Y:S01]  /*6040*/  IMAD R3, R157, 0x2, R88 ;  /* 0x000000029d037824 */ /* 0x000fe200078e0258 */
[----:B-1----:R-:W1:Y:S04]  /*6050*/  LDSM.16.M88.4 R4, [R88] ;  /* 0x000000005804783b */ /* 0x002e680000000200 */
[----:B------:R-:W2:Y:S01]  /*6060*/  LDSM.16.M88.4 R28, [R3] ;  /* 0x00000000031c783b */ /* 0x000ea20000000200 */
[C---:B-1----:R-:W-:Y:S01]  /*6070*/  IMAD.U32 R8, R4.reuse, 0x10000, RZ ;  /* 0x0001000004087824 */ /* 0x042fe200078e00ff */
[----:B------:R-:W-:Y:S01]  /*6080*/  LOP3.LUT R4, R4, 0xffff0000, RZ, 0xc0, !PT ;  /* 0xffff000004047812 */ /* 0x000fe200078ec0ff */
[----:B------:R-:W-:Y:S01]  /*6090*/  IMAD.U32 R24, R6, 0x10000, RZ ;  /* 0x0001000006187824 */ /* 0x000fe200078e00ff */
[C---:B------:R-:W-:Y:S01]  /*60a0*/  LOP3.LUT R20, R5.reuse, 0xffff0000, RZ, 0xc0, !PT ;  /* 0xffff000005147812 */ /* 0x040fe200078ec0ff */
[----:B--2---:R-:W-:Y:S01]  /*60b0*/  IMAD.U32 R36, R30, 0x10000, RZ ;  /* 0x000100001e247824 */ /* 0x004fe200078e00ff */
[----:B------:R-:W-:Y:S01]  /*60c0*/  SHF.L.U32 R32, R28, 0x10, RZ ;  /* 0x000000101c207819 */ /* 0x000fe200000006ff */
        /* <DEDUP_REMOVED lines=26> */
.L_x_127:
[----:B------:R-:W-:Y:S05]  /*6270*/  BSYNC B0 ;  /* 0x0000000000007941 */ /* 0x000fea0003800000 */
.L_x_126:
        /* <DEDUP_REMOVED lines=18> */
[----:B-1----:R-:W-:Y:S01]  /*63a0*/  F2FP.BF16.F32.PACK_AB R4, R14, R13 ;  /* 0x0000000d0e04723e */ /* 0x002fe200000010ff */
        /* <DEDUP_REMOVED lines=26> */
.L_x_132:
[----:B------:R-:W-:Y:S05]  /*6550*/  BSYNC B0 ;  /* 0x0000000000007941 */ /* 0x000fea0003800000 */
.L_x_131:
[----:B------:R-:W-:Y:S06]  /*6560*/  BAR.SYNC.DEFER_BLOCKING 0x1, 0x100 ;  /* 0x0044000000007b1d */ /* 0x000fec0000010000 */
[----:B------:R-:W-:Y:S04]  /*6570*/  BSSY B0, `(.L_x_133) ;  /* 0x0000009000007945 */ /* 0x000fe80003800000 */
[----:B------:R-:W-:Y:S05]  /*6580*/  @!P3 BRA `(.L_x_134) ;  /* 0x00000000001cb947 */ /* 0x000fea0003800000 */
[----:B------:R-:W-:-:S13]  /*6590*/  ISETP.NE.AND P0, PT, R161, 0x3, PT ;  /* 0x00000003a100780c */ /* 0x000fda0003f05270 */
[----:B------:R-:W-:Y:S05]  /*65a0*/  @!P0 BRA `(.L_x_135) ;  /* 0x0000000000048947 */ /* 0x000fea0003800000 */
[----:B------:R-:W-:Y:S01]  /*65b0*/  BPT.TRAP 0x1 ;  /* 0x000000040000795c */ /* 0x000fe20000300000 */
.L_x_135:
[----:B------:R-:W-:-:S04]  /*65c0*/  ULEA UR4, UR36, UR53, 0x3 ;  /* 0x0000003524047291 */ /* 0x000fc8000f8e183f */
[----:B------:R-:W-:-:S04]  /*65d0*/  UIADD3 UR4, UR4, 0x60, URZ ;  /* 0x0000006004047890 */ /* 0x000fc8000fffe03f */
[----:B------:R-:W-:-:S09]  /*65e0*/  UPRMT UR4, UR52, 0x654, UR4 ;  /* 0x0000065434047896 */ /* 0x000fd20008000004 */
[----:B------:R-:W-:Y:S03]  /*65f0*/  SYNCS.ARRIVE.TRANS64.RED.A1T0 RZ, [UR4], RZ ;  /* 0x000000ffffff79a7 */ /* 0x000fe60008100404 */
.L_x_134:
[----:B------:R-:W-:Y:S05]  /*6600*/  BSYNC B0 ;  /* 0x0000000000007941 */ /* 0x000fea0003800000 */
.L_x_133:
[----:B------:R-:W-:Y:S01]  /*6610*/  IADD3 R16, P0, R16, UR40, RZ ;  /* 0x0000002810107c10 */ /* 0x000fe2000ff1e0ff */
[----:B------:R-:W-:Y:S01]  /*6620*/  ULDC.64 UR4, c[0x0][0x8f8] ;  /* 0x00023e0000047ab9 */ /* 0x000fe20000000a00 */
[----:B------:R-:W-:Y:S01]  /*6630*/  UIADD3 UR36, UR36, 0x1, URZ ;  /* 0x0000000124247890 */ /* 0x000fe2000fffe03f */
[----:B------:R-:W-:Y:S01]  /*6640*/  PRMT R3, RZ, 0x7610, R3 ;  /* 0x00007610ff037816 */ /* 0x000fe20000000003 */
[----:B------:R-:W-:Y:S01]  /*6650*/  UMOV UR47, 0xffffffff ;  /* 0xffffffff002f7882 */ /* 0x000fe20000000000 */
[----:B------:R-:W-:Y:S01]  /*6660*/  IADD3.X R17, R17, UR39, RZ, P0, !PT ;  /* 0x0000002711117c10 */ /* 0x000fe200087fe4ff */
[----:B------:R-:W-:Y:S01]  /*6670*/  UISETP.NE.AND UP0, UPT, UR36, 0x4, UPT ;  /* 0x000000042400788c */ /* 0x000fe2000bf05270 */
[----:B------:R-:W-:Y:S01]  /*6680*/  ISETP.GE.U32.AND P0, PT, R16, UR4, PT ;  /* 0x0000000410007c0c */ /* 0x000fe2000bf06070 */
[----:B------:R-:W-:Y:S02]  /*6690*/  IMAD.MOV.U32 R23, RZ, RZ, -0x1 ;  /* 0xffffffffff177424 */ /* 0x000fe400078e00ff */
[----:B------:R-:W-:Y:S01]  /*66a0*/  USEL UR36, UR36, URZ, UP0 ;  /* 0x0000003f24247287 */ /* 0x000fe20008000000 */
[----:B------:R-:W-:Y:S01]  /*66b0*/  ISETP.GE.U32.AND.EX P0, PT, R17, UR5, PT, P0 ;  /* 0x0000000511007c0c */ /* 0x000fe2000bf06100 */
[----:B------:R-:W-:-:S12]  /*66c0*/  IMAD.MOV.U32 R158, RZ, RZ, -0x1 ;  /* 0xffffffffff9e7424 */ /* 0x000fd800078e00ff */
[----:B------:R-:W-:Y:S05]  /*66d0*/  @P0 BRA `(.L_x_136) ;  /* 0x0000000400600947 */ /* 0x000fea0003800000 */
[----:B------:R-:W2:Y:S01]  /*66e0*/  LDC.64 R10, c[0x0][0x8d0] ;  /* 0x00023400ff0a7b82 */ /* 0x000ea20000000a00 */
[----:B------:R-:W3:Y:S01]  /*66f0*/  S2R R23, SR_CTAID.X ;  /* 0x0000000000177919 */ /* 0x000ee20000002500 */
[----:B------:R-:W-:Y:S02]  /*6700*/  IMAD.MOV.U32 R8, RZ, RZ, R16 ;  /* 0x000000ffff087224 */ /* 0x000fe400078e0010 */
[----:B------:R-:W-:-:S04]  /*6710*/  IMAD.MOV.U32 R9, RZ, RZ, R17 ;  /* 0x000000ffff097224 */ /* 0x000fc800078e0011 */
[----:B-1----:R-:W1:Y:S08]  /*6720*/  LDC R12, c[0x0][0x8d8] ;  /* 0x00023600ff0c7b82 */ /* 0x002e700000000800 */
[----:B------:R-:W4:Y:S01]  /*6730*/  LDC.64 R14, c[0x0][0x8c8] ;  /* 0x00023200ff0e7b82 */ /* 0x000f220000000a00 */
[----:B--2---:R-:W-:-:S04]  /*6740*/  ISETP.NE.U32.AND P0, PT, R10, RZ, PT ;  /* 0x000000ff0a00720c */ /* 0x004fc80003f05070 */
[----:B------:R-:W-:-:S13]  /*6750*/  ISETP.NE.AND.EX P0, PT, R11, RZ, PT, P0 ;  /* 0x000000ff0b00720c */ /* 0x000fda0003f05300 */
[----:B-1-34-:R-:W-:Y:S05]  /*6760*/  @!P0 BRA `(.L_x_137) ;  /* 0x0000000000288947 */ /* 0x01afea0003800000 */
[----:B------:R-:W1:Y:S02]  /*6770*/  LDC R3, c[0x0][0x8dc] ;  /* 0x00023700ff037b82 */ /* 0x000e640000000800 */
[----:B-1----:R-:W-:-:S05]  /*6780*/  IADD3 R3, P0, R16, R3, RZ ;  /* 0x0000000310037210 */ /* 0x002fca0007f1e0ff */
        /* <DEDUP_REMOVED lines=8> */
.L_x_137:
[----:B------:R-:W1:Y:S01]  /*6810*/  S2R R13, SR_CTAID.Y ;  /* 0x00000000000d7919 */ /* 0x000e620000002600 */
[-CC-:B------:R-:W-:Y:S01]  /*6820*/  SHF.R.U64 R31, R8, R12.reuse, R9.reuse ;  /* 0x0000000c081f7219 */ /* 0x180fe20000001209 */
[----:B------:R-:W2:Y:S01]  /*6830*/  LDC.64 R20, c[0x0][0x8e8] ;  /* 0x00023a00ff147b82 */ /* 0x000ea20000000a00 */
[----:B------:R-:W-:Y:S01]  /*6840*/  SHF.R.U32.HI R3, RZ, R12, R9 ;  /* 0x0000000cff037219 */ /* 0x000fe20000011609 */
[----:B------:R-:W-:Y:S01]  /*6850*/  ULDC UR4, c[0x0][0x150] ;  /* 0x0000540000047ab9 */ /* 0x000fe20000000800 */
[----:B------:R-:W-:Y:S02]  /*6860*/  IADD3 R7, P0, RZ, -R31, RZ ;  /* 0x8000001fff077210 */ /* 0x000fe40007f1e0ff */
[----:B------:R-:W-:Y:S02]  /*6870*/  I2FP.F32.U32 R9, R23 ;  /* 0x0000001700097245 */ /* 0x000fe40000201000 */
[----:B------:R-:W-:Y:S01]  /*6880*/  IADD3.X R3, RZ, ~R3, RZ, P0, !PT ;  /* 0x80000003ff037210 */ /* 0x000fe200007fe4ff */
[----:B------:R-:W3:Y:S01]  /*6890*/  LDC R8, c[0x0][0x8c0] ;  /* 0x00023000ff087b82 */ /* 0x000ee20000000800 */
[----:B------:R-:W-:-:S04]  /*68a0*/  IMAD.WIDE.U32 R4, R7, R14, R16 ;  /* 0x0000000e07047225 */ /* 0x000fc800078e0010 */
[----:B------:R-:W-:Y:S01]  /*68b0*/  FMUL R9, R9, UR4 ;  /* 0x0000000409097c20 */ /* 0x000fe20008400000 */
[----:B------:R-:W-:Y:S01]  /*68c0*/  ULDC UR4, c[0x0][0x154] ;  /* 0x0000550000047ab9 */ /* 0x000fe20000000800 */
[----:B------:R-:W-:Y:S02]  /*68d0*/  IMAD R6, R3, R14, RZ ;  /* 0x0000000e03067224 */ /* 0x000fe400078e02ff */
[----:B------:R-:W4:Y:S02]  /*68e0*/  LDC R14, c[0x0][0x8b0] ;  /* 0x00022c00ff0e7b82 */ /* 0x000f240000000800 */
[----:B------:R-:W-:Y:S01]  /*68f0*/  IMAD R3, R7, R15, R6 ;  /* 0x0000000f07037224 */ /* 0x000fe200078e0206 */
[----:B------:R-:W5:Y:S03]  /*6900*/  F2I.U32.TRUNC.NTZ R9, R9 ;  /* 0x0000000900097305 */ /* 0x000f66000020f000 */
[----:B------:R-:W-:-:S02]  /*6910*/  IMAD.IADD R3, R5, 0x1, R3 ;  /* 0x0000000105037824 */ /* 0x000fc400078e0203 */
[----:B------:R-:W4:Y:S01]  /*6920*/  LDC R11, c[0x0][0x900] ;  /* 0x00024000ff0b7b82 */ /* 0x000f220000000800 */
[----:B--2---:R-:W-:-:S04]  /*6930*/  ISETP.NE.U32.AND P0, PT, R20, RZ, PT ;  /* 0x000000ff1400720c */ /* 0x004fc80003f05070 */
[----:B------:R-:W-:-:S03]  /*6940*/  ISETP.NE.AND.EX P0, PT, R21, RZ, PT, P0 ;  /* 0x000000ff1500720c */ /* 0x000fc60003f05300 */
[----:B------:R-:W2:Y:S01]  /*6950*/  LDC R6, c[0x0][0x144] ;  /* 0x00005100ff067b82 */ /* 0x000ea20000000800 */
[-C--:B---3--:R-:W-:Y:S01]  /*6960*/  SHF.R.U64 R12, R4, R8.reuse, R3 ;  /* 0x00000008040c7219 */ /* 0x088fe20000001203 */
[----:B-----5:R-:W-:Y:S01]  /*6970*/  IMAD.MOV R9, RZ, RZ, -R9 ;  /* 0x000000ffff097224 */ /* 0x020fe200078e0a09 */
[----:B-1----:R-:W-:Y:S02]  /*6980*/  I2FP.F32.U32 R4, R13 ;  /* 0x0000000d00047245 */ /* 0x002fe40000201000 */
[----:B------:R-:W-:-:S03]  /*6990*/  SHF.R.U32.HI R3, RZ, R8, R3 ;  /* 0x00000008ff037219 */ /* 0x000fc60000011603 */
[----:B------:R-:W1:Y:S01]  /*69a0*/  LDC R24, c[0x0][0x148] ;  /* 0x00005200ff187b82 */ /* 0x000e620000000800 */
[----:B------:R-:W-:Y:S01]  /*69b0*/  FMUL R7, R4, UR4 ;  /* 0x0000000404077c20 */ /* 0x000fe20008400000 */
[-CC-:B----4-:R-:W-:Y:S01]  /*69c0*/  SHF.R.U64 R10, R12, R14.reuse, R3.reuse ;  /* 0x0000000e0c0a7219 */ /* 0x190fe20000001203 */
[----:B------:R-:W-:Y:S01]  /*69d0*/  IMAD.MOV.U32 R4, RZ, RZ, -0x1 ;  /* 0xffffffffff047424 */ /* 0x000fe200078e00ff */
[----:B------:R-:W-:Y:S01]  /*69e0*/  SHF.R.U32.HI R3, RZ, R14, R3 ;  /* 0x0000000eff037219 */ /* 0x000fe20000011603 */
[----:B------:R3:W4:Y:S03]  /*69f0*/  F2I.U32.TRUNC.NTZ R15, R7 ;  /* 0x00000007000f7305 */ /* 0x000726000020f000 */
[----:B------:R-:W1:Y:S01]  /*6a00*/  LDC R25, c[0x0][0x8a8] ;  /* 0x00022a00ff197b82 */ /* 0x000e620000000800 */
[-C--:B------:R-:W-:Y:S02]  /*6a10*/  SHF.L.U32 R4, R4, R11.reuse, RZ ;  /* 0x0000000b04047219 */ /* 0x080fe400000006ff */
[----:B------:R-:W-:-:S02]  /*6a20*/  SHF.R.U64 R14, R10, R11, R3 ;  /* 0x0000000b0a0e7219 */ /* 0x000fc40000001203 */
[-C--:B------:R-:W-:Y:S02]  /*6a30*/  SHF.R.U32.HI R5, RZ, R11.reuse, R3 ;  /* 0x0000000bff057219 */ /* 0x080fe40000011603 */
[----:B------:R-:W-:Y:S01]  /*6a40*/  SHF.L.U32 R29, R0, R11, RZ ;  /* 0x0000000b001d7219 */ /* 0x000fe200000006ff */
[----:B------:R-:W1:Y:S01]  /*6a50*/  LDC R27, c[0x0][0x8f0] ;  /* 0x00023c00ff1b7b82 */ /* 0x000e620000000800 */
[----:B--2---:R-:W-:Y:S01]  /*6a60*/  IMAD R26, R6, R9, R23 ;  /* 0x00000009061a7224 */ /* 0x004fe200078e0217 */
[----:B------:R-:W-:Y:S01]  /*6a70*/  LOP3.LUT R23, RZ, R4, RZ, 0x33, !PT ;  /* 0x00000004ff177212 */ /* 0x000fe200078e33ff */
[----:B------:R-:W-:-:S05]  /*6a80*/  IMAD.MOV.U32 R4, RZ, RZ, R14 ;  /* 0x000000ffff047224 */ /* 0x000fca00078e000e */
[----:B------:R-:W2:Y:S08]  /*6a90*/  LDC R28, c[0x0][0x8e0] ;  /* 0x00023800ff1c7b82 */ /* 0x000eb00000000800 */
[----:B------:R-:W1:Y:S01]  /*6aa0*/  LDC R30, c[0x0][0x8b8] ;  /* 0x00022e00ff1e7b82 */ /* 0x000e620000000800 */
[----:B---34-:R-:W-:Y:S05]  /*6ab0*/  @!P0 BRA `(.L_x_138) ;  /* 0x0000000000288947 */ /* 0x018fea0003800000 */
[----:B------:R-:W3:Y:S02]  /*6ac0*/  LDC R3, c[0x0][0x8f4] ;  /* 0x00023d00ff037b82 */ /* 0x000ee40000000800 */
[----:B---3--:R-:W-:-:S05]  /*6ad0*/  IADD3 R3, P0, R14, R3, RZ ;  /* 0x000000030e037210 */ /* 0x008fca0007f1e0ff */
        /* <DEDUP_REMOVED lines=8> */
.L_x_138:
[----:B------:R-:W-:Y:S01]  /*6b60*/  ISETP.NE.AND P0, PT, R2, 0x1, PT ;  /* 0x000000010200780c */ /* 0x000fe20003f05270 */
[----:B------:R-:W-:Y:S01]  /*6b70*/  IMAD.MOV R15, RZ, RZ, -R15 ;  /* 0x000000ffff0f7224 */ /* 0x000fe200078e0a0f */
[----:B-1----:R-:W-:Y:S01]  /*6b80*/  SHF.R.U64 R0, R4, R27, R5 ;  /* 0x0000001b04007219 */ /* 0x002fe20000001205 */
[----:B------:R-:W-:Y:S01]  /*6b90*/  VIADD R5, R25, 0xffffffff ;  /* 0xffffffff19057836 */ /* 0x000fe20000000000 */
[----:B------:R-:W-:Y:S02]  /*6ba0*/  LOP3.LUT R23, R10, R23, RZ, 0xc0, !PT ;  /* 0x000000170a177212 */ /* 0x000fe400078ec0ff */
[----:B------:R-:W-:Y:S01]  /*6bb0*/  R2UR UR47, R31 ;  /* 0x000000001f2f72ca */ /* 0x000fe200000e0000 */
[----:B------:R-:W-:Y:S01]  /*6bc0*/  IMAD.MOV R3, RZ, RZ, -R0 ;  /* 0x000000ffff037224 */ /* 0x000fe200078e0a00 */
[----:B------:R-:W-:Y:S01]  /*6bd0*/  LOP3.LUT R5, R12, R5, RZ, 0xc0, !PT ;  /* 0x000000050c057212 */ /* 0x000fe200078ec0ff */
[----:B------:R-:W-:Y:S02]  /*6be0*/  IMAD R23, R29, R0, R23 ;  /* 0x000000001d177224 */ /* 0x000fe400078e0217 */
[----:B--2---:R-:W-:Y:S01]  /*6bf0*/  IMAD R0, R3, R28, R14 ;  /* 0x0000001c03007224 */ /* 0x004fe200078e020e */
[----:B------:R-:W-:Y:S01]  /*6c00*/  MOV R3, 0x1 ;  /* 0x0000000100037802 */ /* 0x000fe20000000f00 */
[----:B------:R-:W-:-:S02]  /*6c10*/  @P0 IMAD R26, R24, R15, R13 ;  /* 0x0000000f181a0224 */ /* 0x000fc400078e020d */
[----:B------:R-:W-:Y:S02]  /*6c20*/  IMAD R0, R0, R25, R5 ;  /* 0x0000001900007224 */ /* 0x000fe400078e0205 */
[----:B------:R-:W-:-:S05]  /*6c30*/  IMAD R23, R23, R30, R26 ;  /* 0x0000001e17177224 */ /* 0x000fca00078e021a */
[----:B------:R-:W-:Y:S02]  /*6c40*/  SEL R158, R0, R23, !P0 ;  /* 0x00000017009e7207 */ /* 0x000fe40004000000 */
[----:B------:R-:W-:-:S07]  /*6c50*/  SEL R23, R23, R0, !P0 ;  /* 0x0000000017177207 */ /* 0x000fce0004000000 */
.L_x_136:
[----:B------:R-:W-:Y:S01]  /*6c60*/  UIADD3 UR50, UR51, UR50, URZ ;  /* 0x0000003233327290 */ /* 0x000fe2000fffe03f */
[----:B------:R-:W-:Y:S01]  /*6c70*/  LOP3.LUT P0, RZ, R3, 0xff, RZ, 0xc0, !PT ;  /* 0x000000ff03ff7812 */ /* 0x000fe2000780c0ff */
[----:B------:R-:W-:Y:S02]  /*6c80*/  UIADD3 UR48, UR48, 0x8, URZ ;  /* 0x0000000830307890 */ /* 0x000fe4000fffe03f */
[----:B------:R-:W-:Y:S02]  /*6c90*/  USHF.R.U32.HI UR4, URZ, 0x2, UR50 ;  /* 0x000000023f047899 */ /* 0x000fe40008011632 */
[----:B------:R-:W-:Y:S02]  /*6ca0*/  UISETP.GT.U32.AND UP0, UPT, UR50, 0x3, UPT ;  /* 0x000000033200788c */ /* 0x000fe4000bf04070 */
[----:B------:R-:W-:Y:S02]  /*6cb0*/  ULOP3.LUT UR4, UR4, 0x1, URZ, 0xc0, !UPT ;  /* 0x0000000104047892 */ /* 0x000fe4000f8ec03f */
[----:B------:R-:W-:-:S02]  /*6cc0*/  UISETP.LT.U32.AND UP1, UPT, UR51, 0x4, UP0 ;  /* 0x000000043300788c */ /* 0x000fc40008721070 */
[----:B------:R-:W-:Y:S02]  /*6cd0*/  UISETP.NE.U32.AND UP2, UPT, UR4, 0x1, UPT ;  /* 0x000000010400788c */ /* 0x000fe4000bf45070 */
[----:B------:R-:W-:Y:S02]  /*6ce0*/  USEL UR5, URZ, 0x1, !UP1 ;  /* 0x000000013f057887 */ /* 0x000fe4000c800000 */
[----:B------:R-:W-:Y:S02]  /*6cf0*/  UISETP.GT.U32.AND UP0, UPT, UR51, 0x3, !UP2 ;  /* 0x000000033300788c */ /* 0x000fe4000d704070 */
[----:B------:R-:W-:Y:S02]  /*6d00*/  ULOP3.LUT UR50, UR50, 0x3, URZ, 0xc0, !UPT ;  /* 0x0000000332327892 */ /* 0x000fe4000f8ec03f */
[----:B------:R-:W-:-:S04]  /*6d10*/  USEL UR4, URZ, 0x1, !UP0 ;  /* 0x000000013f047887 */ /* 0x000fc8000c000000 */
[----:B------:R-:W-:Y:S01]  /*6d20*/  ULOP3.LUT UR49, UR4, UR49, UR5, 0x96, !UPT ;  /* 0x0000003104317292 */ /* 0x000fe2000f8e9605 */
[----:B------:R-:W-:Y:S11]  /*6d30*/  @P0 BRA `(.L_x_139) ;  /* 0xffffffa8006c0947 */ /* 0x000ff6000383ffff */
[----:B------:R-:W-:-:S13]  /*6d40*/  PLOP3.LUT P0, PT, PT, PT, PT, 0x8, 0x0 ;  /* 0x000000000000781c */ /* 0x000fda0003f0e170 */
.L_x_21:
[----:B------:R-:W-:Y:S05]  /*6d50*/  @P0 BRA `(.L_x_13) ;  /* 0x0000002c00e00947 */ /* 0x000fea0003800000 */
[----:B------:R-:W-:Y:S01]  /*6d60*/  ULDC.64 UR6, c[0x0][0x588] ;  /* 0x0001620000067ab9 */ /* 0x000fe20000000a00 */
[----:B------:R-:W-:Y:S01]  /*6d70*/  ISETP.NE.AND.EX P1, PT, R165, RZ, PT, P1 ;  /* 0x000000ffa500720c */ /* 0x000fe20003f25310 */
[----:B------:R-:W-:-:S04]  /*6d80*/  DEPBAR.LE SB0, 0x0 ;  /* 0x000080000000791a */ /* 0x000fc80000000000 */
[----:B------:R-:W-:Y:S01]  /*6d90*/  ISETP.NE.U32.AND P0, PT, RZ, UR6, PT ;  /* 0x00000006ff007c0c */ /* 0x000fe2000bf05070 */
[----:B------:R-:W-:Y:S03]  /*6da0*/  BSSY B0, `(.L_x_140) ;  /* 0x0000014000007945 */ /* 0x000fe60003800000 */
[----:B------:R-:W-:-:S13]  /*6db0*/  ISETP.NE.AND.EX P0, PT, RZ, UR7, PT, P0 ;  /* 0x00000007ff007c0c */ /* 0x000fda000bf05300 */
[----:B------:R-:W-:Y:S05]  /*6dc0*/  @P0 BRA P1, `(.L_x_141) ;  /* 0x0000000000440947 */ /* 0x000fea0000800000 */
[----:B------:R-:W-:-:S04]  /*6dd0*/  ISETP.NE.U32.AND P0, PT, R166, RZ, PT ;  /* 0x000000ffa600720c */ /* 0x000fc80003f05070 */
[----:B------:R-:W-:-:S13]  /*6de0*/  ISETP.NE.AND.EX P0, PT, R165, RZ, PT, P0 ;  /* 0x000000ffa500720c */ /* 0x000fda0003f05300 */
[----:B------:R-:W-:Y:S05]  /*6df0*/  @!P0 BRA `(.L_x_142) ;  /* 0x00000000002c8947 */ /* 0x000fea0003800000 */
[----:B------:R-:W-:-:S13]  /*6e00*/  LOP3.LUT P0, RZ, R154, 0xff, RZ, 0xc0, !PT ;  /* 0x000000ff9aff7812 */ /* 0x000fda000780c0ff */
[----:B------:R-:W-:Y:S05]  /*6e10*/  @!P0 BRA `(.L_x_143) ;  /* 0x0000000000108947 */ /* 0x000fea0003800000 */
[----:B-----5:R-:W-:-:S13]  /*6e20*/  FSETP.NEU.AND P0, PT, R155, RZ, PT ;  /* 0x000000ff9b00720b */ /* 0x020fda0003f0d000 */
[----:B------:R-:W-:Y:S05]  /*6e30*/  @!P0 BREAK B0 ;  /* 0x0000000000008942 */ /* 0x000fea0003800000 */
[----:B------:R-:W-:Y:S05]  /*6e40*/  @P0 BRA `(.L_x_141) ;  /* 0x0000000000240947 */ /* 0x000fea0003800000 */
[----:B------:R-:W-:Y:S05]  /*6e50*/  BRA `(.L_x_13) ;  /* 0x0000002c00a07947 */ /* 0x000fea0003800000 */
.L_x_143:
[----:B------:R-:W-:-:S04]  /*6e60*/  ISETP.NE.U32.AND P0, PT, RZ, UR6, PT ;  /* 0x00000006ff007c0c */ /* 0x000fc8000bf05070 */
[----:B------:R-:W-:-:S13]  /*6e70*/  ISETP.NE.AND.EX P0, PT, RZ, UR7, PT, P0 ;  /* 0x00000007ff007c0c */ /* 0x000fda000bf05300 */
[----:B------:R-:W-:Y:S05]  /*6e80*/  @!P0 BREAK B0 ;  /* 0x0000000000008942 */ /* 0x000fea0003800000 */
[----:B------:R-:W-:Y:S05]  /*6e90*/  @P0 BRA `(.L_x_141) ;  /* 0x0000000000100947 */ /* 0x000fea0003800000 */
[----:B------:R-:W-:Y:S05]  /*6ea0*/  BRA `(.L_x_13) ;  /* 0x0000002c008c7947 */ /* 0x000fea0003800000 */
.L_x_142:
[----:B-----5:R-:W-:-:S13]  /*6eb0*/  FSETP.NEU.AND P0, PT, R155, RZ, PT ;  /* 0x000000ff9b00720b */ /* 0x020fda0003f0d000 */
[----:B------:R-:W-:Y:S05]  /*6ec0*/  @!P0 BREAK B0 ;  /* 0x0000000000008942 */ /* 0x000fea0003800000 */
[----:B------:R-:W-:Y:S05]  /*6ed0*/  @!P0 BRA `(.L_x_13) ;  /* 0x0000002c00808947 */ /* 0x000fea0003800000 */
.L_x_141:
[----:B-1----:R-:W-:Y:S05]  /*6ee0*/  BSYNC B0 ;  /* 0x0000000000007941 */ /* 0x002fea0003800000 */
.L_x_140:
[----:B------:R-:W-:-:S04]  /*6ef0*/  LOP3.LUT R19, R19, 0x1, RZ, 0xfc, !PT ;  /* 0x0000000113137812 */ /* 0x000fc800078efcff */
[----:B------:R-:W-:-:S13]  /*6f00*/  ISETP.NE.AND P0, PT, R19, 0x3, PT ;  /* 0x000000031300780c */ /* 0x000fda0003f05270 */
[----:B------:R-:W-:Y:S05]  /*6f10*/  @!P0 BRA `(.L_x_144) ;  /* 0x0000000000048947 */ /* 0x000fea0003800000 */
[----:B------:R-:W-:Y:S01]  /*6f20*/  BPT.TRAP 0x1 ;  /* 0x000000040000795c */ /* 0x000fe20000300000 */
.L_x_144:
[----:B------:R-:W1:Y:S01]  /*6f30*/  S2UR UR5, SR_CgaCtaId ;  /* 0x00000000000579c3 */ /* 0x000e620000008800 */
[----:B------:R-:W-:Y:S02]  /*6f40*/  UMOV UR4, 0x400 ;  /* 0x0000040000047882 */ /* 0x000fe40000000000 */
[----:B-1----:R-:W-:-:S04]  /*6f50*/  ULEA UR4, UR5, UR4, 0x18 ;  /* 0x0000000405047291 */ /* 0x002fc8000f8ec03f */
[----:B------:R-:W-:-:S04]  /*6f60*/  ULEA UR4, UR36, UR4, 0x3 ;  /* 0x0000000424047291 */ /* 0x000fc8000f8e183f */
[----:B------:R-:W-:-:S04]  /*6f70*/  UIADD3 UR4, UR4, 0x60, URZ ;  /* 0x0000006004047890 */ /* 0x000fc8000fffe03f */
[----:B------:R-:W-:-:S09]  /*6f80*/  UPRMT UR4, UR5, 0x654, UR4 ;  /* 0x0000065405047896 */ /* 0x000fd20008000004 */
[----:B------:R-:W-:Y:S01]  /*6f90*/  SYNCS.ARRIVE.TRANS64.RED.A1T0 RZ, [UR4], RZ ;  /* 0x000000ffffff79a7 */ /* 0x000fe20008100404 */
[----:B------:R-:W-:Y:S05]  /*6fa0*/  BRA `(.L_x_13) ;  /* 0x0000002c004c7947 */ /* 0x000fea0003800000 */
.L_x_12:
[----:B------:R-:W-:Y:S01]  /*6fb0*/  ULDC.64 UR4, c[0x0][0x8f8] ;  /* 0x00023e0000047ab9 */ /* 0x000fe20000000a00 */
[----:B------:R-:W-:Y:S01]  /*6fc0*/  PRMT R10, RZ, 0x7610, R10 ;  /* 0x00007610ff0a7816 */ /* 0x000fe2000000000a */
[----:B------:R-:W-:Y:S01]  /*6fd0*/  IMAD.MOV.U32 R21, RZ, RZ, -0x1 ;  /* 0xffffffffff157424 */ /* 0x000fe200078e00ff */
[----:B------:R-:W-:Y:S01]  /*6fe0*/  ISETP.GE.U32.AND P0, PT, R16, UR4, PT ;  /* 0x0000000410007c0c */ /* 0x000fe2000bf06070 */
[----:B------:R-:W-:Y:S02]  /*6ff0*/  IMAD.MOV.U32 R20, RZ, RZ, -0x1 ;  /* 0xffffffffff147424 */ /* 0x000fe400078e00ff */
[----:B------:R-:W-:Y:S01]  /*7000*/  IMAD.MOV.U32 R13, RZ, RZ, -0x1 ;  /* 0xffffffffff0d7424 */ /* 0x000fe200078e00ff */
[----:B------:R-:W-:-:S13]  /*7010*/  ISETP.GE.U32.AND.EX P0, PT, R17, UR5, PT, P0 ;  /* 0x0000000511007c0c */ /* 0x000fda000bf06100 */
        /* <DEDUP_REMOVED lines=19> */
.L_x_146:
        /* <DEDUP_REMOVED lines=10> */
[----:B------:R-:W-:-:S03]  /*71f0*/  IMAD R13, R13, R29, R12 ;  /* 0x0000001d0d0d7224 */ /* 0x000fc600078e020c */
        /* <DEDUP_REMOVED lines=9> */
[----:B------:R-:W-:Y:S02]  /*7290*/  SHF.R.U32.HI R10, RZ, R26, R11 ;  /* 0x0000001aff0a7219 */ /* 0x000fe4000001160b */
[----:B------:R-:W-:Y:S02]  /*72a0*/  MOV R11, 0xffffffff ;  /* 0xffffffff000b7802 */ /* 0x000fe40000000f00 */
        /* <DEDUP_REMOVED lines=17> */
.L_x_147:
[----:B------:R-:W-:Y:S01]  /*73c0*/  ISETP.NE.AND P0, PT, R2, 0x1, PT ;  /* 0x000000010200780c */ /* 0x000fe20003f05270 */
[----:B------:R-:W-:Y:S01]  /*73d0*/  USHF.L.U32 UR4, UR38, UR4, URZ ;  /* 0x0000000426047299 */ /* 0x000fe2000800063f */
[----:B--2---:R-:W-:Y:S01]  /*73e0*/  SHF.R.U64 R10, R10, R28, R11 ;  /* 0x0000001c0a0a7219 */ /* 0x004fe2000000120b */
[----:B------:R-:W-:Y:S01]  /*73f0*/  VIADD R21, R27, 0xffffffff ;  /* 0xffffffff1b157836 */ /* 0x000fe20000000000 */
[----:B------:R-:W-:Y:S01]  /*7400*/  LOP3.LUT R7, R25, R32, RZ, 0xc0, !PT ;  /* 0x0000002019077212 */ /* 0x000fe200078ec0ff */
[----:B------:R-:W-:Y:S02]  /*7410*/  IMAD.MOV.U32 R13, RZ, RZ, R23 ;  /* 0x000000ffff0d7224 */ /* 0x000fe400078e0017 */
[----:B------:R-:W-:Y:S01]  /*7420*/  IMAD.MOV R11, RZ, RZ, -R10 ;  /* 0x000000ffff0b7224 */ /* 0x000fe200078e0a0a */
[----:B------:R-:W-:Y:S01]  /*7430*/  LOP3.LUT R21, R20, R21, RZ, 0xc0, !PT ;  /* 0x0000001514157212 */ /* 0x000fe200078ec0ff */
[----:B------:R-:W-:Y:S02]  /*7440*/  IMAD R7, R10, UR4, R7 ;  /* 0x000000040a077c24 */ /* 0x000fe4000f8e0207 */
[----:B------:R-:W-:-:S02]  /*7450*/  IMAD.MOV.U32 R10, RZ, RZ, 0x1 ;  /* 0x00000001ff0a7424 */ /* 0x000fc400078e00ff */
[----:B------:R-:W-:Y:S02]  /*7460*/  @P0 IMAD R8, R9, R24, R6 ;  /* 0x0000001809080224 */ /* 0x000fe400078e0206 */
[----:B---3--:R-:W-:Y:S02]  /*7470*/  IMAD R6, R11, R29, R26 ;  /* 0x0000001d0b067224 */ /* 0x008fe400078e021a */
[----:B----4-:R-:W-:Y:S02]  /*7480*/  IMAD R8, R7, R33, R8 ;  /* 0x0000002107087224 */ /* 0x010fe400078e0208 */
[----:B------:R-:W-:-:S05]  /*7490*/  IMAD R21, R6, R27, R21 ;  /* 0x0000001b06157224 */ /* 0x000fca00078e0215 */
[----:B------:R-:W-:Y:S02]  /*74a0*/  SEL R20, R21, R8, !P0 ;  /* 0x0000000815147207 */ /* 0x000fe40004000000 */
[----:B------:R-:W-:-:S07]  /*74b0*/  SEL R21, R8, R21, !P0 ;  /* 0x0000001508157207 */ /* 0x000fce0004000000 */
.L_x_145:
[----:B------:R-:W-:-:S08]  /*74c0*/  NOP ;  /* 0x0000000000007918 */ /* 0x000fd00000000000 */
[----:B------:R-:W2:-:S00]  /*74d0*/  USETMAXREG.DEALLOC.CTAPOOL 0x28 ;  /* 0x00000028000079c8 */ /* 0x000e8000080e0500 */
[----:B--2---:R-:W-:-:S13]  /*74e0*/  ISETP.NE.AND P0, PT, R0, 0x1, PT ;  /* 0x000000010000780c */ /* 0x004fda0003f05270 */
[----:B------:R-:W-:Y:S05]  /*74f0*/  @!P0 BRA `(.L_x_13) ;  /* 0x0000002400f88947 */ /* 0x000fea0003800000 */
[----:B------:R-:W-:Y:S05]  /*7500*/  @!P4 BRA `(.L_x_148) ;  /* 0x000000180010c947 */ /* 0x000fea0003800000 */
[----:B------:R-:W-:-:S04]  /*7510*/  PRMT R3, R3, 0x9910, RZ ;  /* 0x0000991003037816 */ /* 0x000fc800000000ff */
[----:B------:R-:W-:-:S04]  /*7520*/  ISETP.NE.AND P0, PT, R3, RZ, PT ;  /* 0x000000ff0300720c */ /* 0x000fc80003f05270 */
[----:B------:R-:W-:-:S13]  /*7530*/  ISETP.NE.OR P0, PT, R0, 0x2, !P0 ;  /* 0x000000020000780c */ /* 0x000fda0004705670 */
[----:B------:R-:W-:Y:S05]  /*7540*/  @P0 BRA `(.L_x_13) ;  /* 0x0000002400e40947 */ /* 0x000fea0003800000 */
[----:B------:R-:W-:-:S13]  /*7550*/  LOP3.LUT P1, RZ, R10, 0xff, RZ, 0xc0, !PT ;  /* 0x000000ff0aff7812 */ /* 0x000fda000782c0ff */
[----:B------:R-:W-:Y:S05]  /*7560*/  @!P1 BRA `(.L_x_149) ;  /* 0x0000000000189947 */ /* 0x000fea0003800000 */
[----:B------:R-:W-:Y:S01]  /*7570*/  UMOV UR4, 0x400 ;  /* 0x0000040000047882 */ /* 0x000fe20000000000 */
[----:B------:R-:W-:Y:S01]  /*7580*/  IMAD.MOV.U32 R0, RZ, RZ, RZ ;  /* 0x000000ffff007224 */ /* 0x000fe200078e00ff */
[----:B-1----:R-:W-:-:S04]  /*7590*/  ULEA UR4, UR37, UR4, 0x18 ;  /* 0x0000000425047291 */ /* 0x002fc8000f8ec03f */
[----:B------:R-:W-:-:S05]  /*75a0*/  SHF.L.U32 R0, R0, 0x1f, RZ ;  /* 0x0000001f00007819 */ /* 0x000fca00000006ff */
[----:B------:R-:W1:Y:S02]  /*75b0*/  SYNCS.PHASECHK.TRANS64.TRYWAIT P0, [UR4+0x88], R0 ;  /* 0x00008800ff0075a7 */ /* 0x000e640008000144 */
[----:B-1----:R-:W-:Y:S05]  /*75c0*/  @!P0 BRA `(.L_x_150) ;  /* 0x00000028009c8947 */ /* 0x002fea0003800000 */
.L_x_149:
[----:B------:R-:W-:Y:S01]  /*75d0*/  PRMT R8, RZ, 0x7610, R8 ;  /* 0x00007610ff087816 */ /* 0x000fe20000000008 */
[----:B------:R-:W-:Y:S06]  /*75e0*/  @P2 BRA `(.L_x_151) ;  /* 0x0000000000242947 */ /* 0x000fec0003800000 */
[----:B------:R-:W-:Y:S02]  /*75f0*/  ULDC.64 UR4, c[0x0][0x588] ;  /* 0x0001620000047ab9 */ /* 0x000fe40000000a00 */
[----:B------:R-:W-:-:S04]  /*7600*/  ISETP.NE.U32.AND P0, PT, RZ, UR4, PT ;  /* 0x00000004ff007c0c */ /* 0x000fc8000bf05070 */
[----:B------:R-:W-:-:S13]  /*7610*/  ISETP.NE.AND.EX P0, PT, RZ, UR5, PT, P0 ;  /* 0x00000005ff007c0c */ /* 0x000fda000bf05300 */
[----:B------:R-:W-:Y:S05]  /*7620*/  @!P0 BRA `(.L_x_152) ;  /* 0x00000000000c8947 */ /* 0x000fea0003800000 */
[----:B------:R3:W5:Y:S01]  /*7630*/  LDG.E R12, desc[UR42][R4.64] ;  /* 0x0000002a040c7981 */ /* 0x000762000c1e1900 */
[----:B------:R-:W-:Y:S01]  /*7640*/  IMAD.MOV.U32 R8, RZ, RZ, 0x1 ;  /* 0x00000001ff087424 */ /* 0x000fe200078e00ff */
[----:B------:R-:W-:Y:S06]  /*7650*/  BRA `(.L_x_151) ;  /* 0x0000000000087947 */ /* 0x000fec0003800000 */
.L_x_152:
[----:B------:R-:W2:Y:S01]  /*7660*/  LDC R12, c[0x0][0x580] ;  /* 0x00016000ff0c7b82 */ /* 0x000ea20000000800 */
[----:B------:R-:W-:-:S07]  /*7670*/  MOV R8, 0x1 ;  /* 0x0000000100087802 */ /* 0x000fce0000000f00 */
.L_x_151:
[----:B------:R-:W-:Y:S05]  /*7680*/  @!P1 BRA `(.L_x_153) ;  /* 0x0000001400389947 */ /* 0x000fea0003800000 */
[----:B-1----:R-:W1:Y:S01]  /*7690*/  LDC R3, c[0x0][0x8a8] ;  /* 0x00022a00ff037b82 */ /* 0x002e620000000800 */
[----:B------:R-:W-:Y:S01]  /*76a0*/  IMAD.MOV.U32 R0, RZ, RZ, -0x1 ;  /* 0xffffffffff007424 */ /* 0x000fe200078e00ff */
[----:B------:R-:W-:Y:S01]  /*76b0*/  ULDC UR4, c[0x0][0x900] ;  /* 0x0002400000047ab9 */ /* 0x000fe20000000800 */
[----:B------:R-:W-:Y:S01]  /*76c0*/  LOP3.LUT R9, R19, 0x2, RZ, 0xfc, !PT ;  /* 0x0000000213097812 */ /* 0x000fe200078efcff */
[----:B------:R-:W-:Y:S02]  /*76d0*/  USHF.L.U32 UR21, UR38, UR4, URZ ;  /* 0x0000000426157299 */ /* 0x000fe4000800063f */
[----:B------:R-:W-:Y:S01]  /*76e0*/  SHF.L.U32 R0, R0, UR4, RZ ;  /* 0x0000000400007c19 */ /* 0x000fe200080006ff */
[----:B------:R-:W-:Y:S01]  /*76f0*/  ULDC.64 UR22, c[0x0][0x198] ;  /* 0x0000660000167ab9 */ /* 0x000fe20000000a00 */
[----:B------:R-:W-:Y:S01]  /*7700*/  ULDC.64 UR4, c[0x0][0x588] ;  /* 0x0001620000047ab9 */ /* 0x000fe20000000a00 */
[----:B------:R-:W-:Y:S01]  /*7710*/  ULDC.64 UR6, c[0x0][0x8f8] ;  /* 0x00023e0000067ab9 */ /* 0x000fe20000000a00 */
[----:B------:R-:W-:Y:S01]  /*7720*/  LOP3.LUT R0, RZ, R0, RZ, 0x33, !PT ;  /* 0x00000000ff007212 */ /* 0x000fe200078e33ff */
[----:B------:R-:W-:Y:S01]  /*7730*/  ULDC.64 UR14, c[0x0][0x590] ;  /* 0x00016400000e7ab9 */ /* 0x000fe20000000a00 */
[----:B-1----:R-:W-:-:S07]  /*7740*/  VIADD R3, R3, 0xffffffff ;  /* 0xffffffff03037836 */ /* 0x002fce0000000000 */
.L_x_209:
[----:B------:R-:W-:Y:S02]  /*7750*/  ISETP.NE.U32.AND P0, PT, RZ, UR14, PT ;  /* 0x0000000eff007c0c */ /* 0x000fe4000bf05070 */
[----:B------:R-:W-:Y:S02]  /*7760*/  R2UR UR19, R21 ;  /* 0x00000000151372ca */ /* 0x000fe400000e0000 */
[----:B------:R-:W-:Y:S02]  /*7770*/  R2UR UR18, R20 ;  /* 0x00000000141272ca */ /* 0x000fe400000e0000 */
[----:B------:R-:W-:-:S09]  /*7780*/  ISETP.NE.AND.EX P0, PT, RZ, UR15, PT, P0 ;  /* 0x0000000fff007c0c */ /* 0x000fd2000bf05300 */
[----:B------:R-:W-:Y:S02]  /*7790*/  USHF.L.U32 UR19, UR19, 0x8, URZ ;  /* 0x0000000813137899 */ /* 0x000fe4000800063f */
[----:B------:R-:W-:Y:S02]  /*77a0*/  USHF.L.U32 UR18, UR18, 0x7, URZ ;  /* 0x0000000712127899 */ /* 0x000fe4000800063f */
[----:B--2-4-:R-:W-:Y:S10]  /*77b0*/  @!P0 BRA `(.L_x_154) ;  /* 0x00000000002c8947 */ /* 0x014ff40003800000 */
[----:B------:R-:W-:-:S04]  /*77c0*/  ISETP.NE.U32.AND P1, PT, RZ, UR4, PT ;  /* 0x00000004ff007c0c */ /* 0x000fc8000bf25070 */
[----:B------:R-:W-:-:S13]  /*77d0*/  ISETP.NE.AND.EX P1, PT, RZ, UR5, PT, P1 ;  /* 0x00000005ff007c0c */ /* 0x000fda000bf25310 */
[----:B------:R-:W-:Y:S05]  /*77e0*/  @!P1 BRA `(.L_x_155) ;  /* 0x0000000000189947 */ /* 0x000fea0003800000 */
[----:B---3--:R-:W1:Y:S01]  /*77f0*/  LDC.64 R4, c[0x0][0x588] ;  /* 0x00016200ff047b82 */ /* 0x008e620000000a00 */
[----:B------:R-:W-:-:S04]  /*7800*/  IMAD R7, R13, UR14, RZ ;  /* 0x0000000e0d077c24 */ /* 0x000fc8000f8e02ff */
[----:B-1----:R-:W-:-:S05]  /*7810*/  IMAD.WIDE R4, R7, 0x4, R4 ;  /* 0x0000000407047825 */ /* 0x002fca00078e0204 */
[----:B--2--5:R1:W5:Y:S01]  /*7820*/  LDG.E R12, desc[UR42][R4.64] ;  /* 0x0000002a040c7981 */ /* 0x024362000c1e1900 */
[----:B------:R-:W-:Y:S01]  /*7830*/  IMAD.MOV.U32 R8, RZ, RZ, 0x1 ;  /* 0x00000001ff087424 */ /* 0x000fe200078e00ff */
[----:B------:R-:W-:Y:S06]  /*7840*/  BRA `(.L_x_154) ;  /* 0x0000000000087947 */ /* 0x000fec0003800000 */
.L_x_155:
[----:B--2--5:R-:W4:Y:S01]  /*7850*/  LDC R12, c[0x0][0x580] ;  /* 0x00016000ff0c7b82 */ /* 0x024f220000000800 */
[----:B------:R-:W-:-:S07]  /*7860*/  IMAD.MOV.U32 R8, RZ, RZ, 0x1 ;  /* 0x00000001ff087424 */ /* 0x000fce00078e00ff */
.L_x_154:
[----:B------:R-:W-:Y:S05]  /*7870*/  @!P0 BRA `(.L_x_156) ;  /* 0x00000000001c8947 */ /* 0x000fea0003800000 */
[----:B------:R-:W-:-:S13]  /*7880*/  LOP3.LUT P2, RZ, R8, 0xff, RZ, 0xc0, !PT ;  /* 0x000000ff08ff7812 */ /* 0x000fda000784c0ff */
[----:B-1-3--:R-:W1:Y:S02]  /*7890*/  @!P2 LDC.64 R4, c[0x0][0x588] ;  /* 0x00016200ff04ab82 */ /* 0x00ae640000000a00 */
[----:B-1----:R-:W-:-:S04]  /*78a0*/  @!P2 ISETP.NE.U32.AND P0, PT, R4, RZ, PT ;  /* 0x000000ff0400a20c */ /* 0x002fc80003f05070 */
[----:B------:R-:W-:Y:S02]  /*78b0*/  @!P2 ISETP.NE.AND.EX P1, PT, R5, RZ, PT, P0 ;  /* 0x000000ff0500a20c */ /* 0x000fe40003f25300 */
[----:B--2-45:R-:W-:Y:S02]  /*78c0*/  @P2 FSETP.EQ.AND P0, PT, R12, RZ, PT ;  /* 0x000000ff0c00220b */ /* 0x034fe40003f02000 */
[----:B------:R-:W-:Y:S01]  /*78d0*/  @!P2 PLOP3.LUT P0, PT, P1, PT, PT, 0x8, 0x0 ;  /* 0x000000000000a81c */ /* 0x000fe20000f0e170 */
[----:B------:R-:W-:-:S12]  /*78e0*/  BRA `(.L_x_157) ;  /* 0x0000000000047947 */ /* 0x000fd80003800000 */
.L_x_156:
[----:B--2-45:R-:W-:-:S13]  /*78f0*/  FSETP.EQ.AND P0, PT, R12, RZ, PT ;  /* 0x000000ff0c00720b */ /* 0x034fda0003f02000 */
.L_x_157:
[----:B------:R-:W-:Y:S02]  /*7900*/  ISETP.NE.AND P2, PT, R9, 0x3, PT ;  /* 0x000000030900780c */ /* 0x000fe40003f45270 */
[----:B------:R-:W-:-:S04]  /*7910*/  ELECT P1, URZ, PT ;  /* 0x00000000003f782f */ /* 0x000fc80003820000 */
[----:B------:R-:W-:-:S07]  /*7920*/  PLOP3.LUT P0, PT, P1, P0, PT, 0x20, 0x0 ;  /* 0x000000000000781c */ /* 0x000fce0000f00470 */
[----:B------:R-:W-:Y:S06]  /*7930*/  @!P2 BRA `(.L_x_158) ;  /* 0x000000000004a947 */ /* 0x000fec0003800000 */
[----:B------:R-:W-:Y:S01]  /*7940*/  BPT.TRAP 0x1 ;  /* 0x000000040000795c */ /* 0x000fe20000300000 */
.L_x_158:
[----:B------:R-:W2:Y:S01]  /*7950*/  S2UR UR37, SR_CgaCtaId ;  /* 0x00000000002579c3 */ /* 0x000ea20000008800 */
[----:B------:R-:W-:Y:S01]  /*7960*/  UMOV UR13, 0x400 ;  /* 0x00000400000d7882 */ /* 0x000fe20000000000 */
[----:B-1-3--:R-:W-:-:S05]  /*7970*/  IMAD.MOV.U32 R4, RZ, RZ, 0x1 ;  /* 0x00000001ff047424 */ /* 0x00afca00078e00ff */
[----:B------:R-:W-:Y:S01]  /*7980*/  SHF.L.U32 R4, R4, 0x1f, RZ ;  /* 0x0000001f04047819 */ /* 0x000fe200000006ff */
[----:B--2---:R-:W-:-:S09]  /*7990*/  ULEA UR13, UR37, UR13, 0x18 ;  /* 0x0000000d250d7291 */ /* 0x004fd2000f8ec03f */
[----:B------:R-:W1:Y:S02]  /*79a0*/  SYNCS.PHASECHK.TRANS64.TRYWAIT P1, [UR13+0x60], R4 ;  /* 0x00006004ff0075a7 */ /* 0x000e64000802014d */
[----:B-1----:R-:W-:Y:S05]  /*79b0*/  @!P1 BRA `(.L_x_159) ;  /* 0x0000002400b89947 */ /* 0x002fea0003800000 */
.L_x_244:
[----:B------:R-:W-:Y:S04]  /*79c0*/  BSSY B0, `(.L_x_160) ;  /* 0x000000e000007945 */ /* 0x000fe80003800000 */
[----:B------:R-:W-:Y:S05]  /*79d0*/  @!P0 BRA `(.L_x_161) ;  /* 0x0000000000308947 */ /* 0x000fea0003800000 */
[----:B------:R-:W-:Y:S01]  /*79e0*/  R2UR UR20, R13 ;  /* 0x000000000d1472ca */ /* 0x000fe200000e0000 */
[----:B------:R-:W-:Y:S02]  /*79f0*/  UIADD3 UR8, UP0, UR22, 0x3f0, URZ ;  /* 0x000003f016087890 */ /* 0x000fe4000ff1e03f */
[----:B------:R-:W-:Y:S02]  /*7a00*/  UIADD3 UR16, UR13, 0x200, URZ ;  /* 0x000002000d107890 */ /* 0x000fe4000fffe03f */
[----:B------:R-:W-:Y:S02]  /*7a10*/  UIADD3 UR17, UR13, 0x40, URZ ;  /* 0x000000400d117890 */ /* 0x000fe4000fffe03f */
[----:B------:R-:W-:Y:S01]  /*7a20*/  UIADD3.X UR9, URZ, UR23, URZ, UP0, !UPT ;  /* 0x000000173f097290 */ /* 0x000fe200087fe43f */
[----:B------:R-:W-:Y:S01]  /*7a30*/  UMOV UR10, 0x0 ;  /* 0x00000000000a7882 */ /* 0x000fe20000000000 */
[----:B------:R-:W-:-:S07]  /*7a40*/  UMOV UR11, 0x10000000 ;  /* 0x10000000000b7882 */ /* 0x000fce0000000000 */
[----:B------:R2:W-:Y:S02]  /*7a50*/  UTMALDG.3D [UR16], [UR8], desc[UR10] ;  /* 0x00000a10080075b4 */ /* 0x0005e40008011000 */
[----:B--2---:R-:W-:Y:S05]  /*7a60*/  @!P2 BRA `(.L_x_162) ;  /* 0x000000000004a947 */ /* 0x004fea0003800000 */
[----:B------:R-:W-:Y:S01]  /*7a70*/  BPT.TRAP 0x1 ;  /* 0x000000040000795c */ /* 0x000fe20000300000 */
.L_x_162:
[----:B-1----:R-:W1:Y:S02]  /*7a80*/  LDC R5, c[0x0][0x800] ;  /* 0x00020000ff057b82 */ /* 0x002e640000000800 */
[----:B-1----:R2:W-:Y:S02]  /*7a90*/  SYNCS.ARRIVE.TRANS64.RED.A0TR RZ, [UR13+0x40], R5 ;  /* 0x00004005ffff79a7 */ /* 0x0025e4000830040d */
.L_x_161:
[----:B------:R-:W-:Y:S05]  /*7aa0*/  BSYNC B0 ;  /* 0x0000000000007941 */ /* 0x000fea0003800000 */
.L_x_160:
[----:B------:R-:W-:Y:S05]  /*7ab0*/  @!P2 BRA `(.L_x_163) ;  /* 0x000000000004a947 */ /* 0x000fea0003800000 */
[----:B------:R-:W-:Y:S01]  /*7ac0*/  BPT.TRAP 0x1 ;  /* 0x000000040000795c */ /* 0x000fe20000300000 */
.L_x_163:
[----:B------:R-:W-:-:S04]  /*7ad0*/  UIADD3 UR33, UR13, 0x40, URZ ;  /* 0x000000400d217890 */ /* 0x000fc8000fffe03f */
[----:B------:R-:W-:-:S09]  /*7ae0*/  UPRMT UR16, UR37, 0x654, UR33 ;  /* 0x0000065425107896 */ /* 0x000fd20008000021 */
[----:B------:R-:W-:Y:S01]  /*7af0*/  SYNCS.ARRIVE.TRANS64.RED.A1T0 RZ, [UR16], RZ ;  /* 0x000000ffffff79a7 */ /* 0x000fe20008100410 */
[----:B------:R-:W-:Y:S05]  /*7b00*/  @!P2 BRA `(.L_x_164) ;  /* 0x000000000004a947 */ /* 0x000fea0003800000 */
[----:B------:R-:W-:Y:S01]  /*7b10*/  BPT.TRAP 0x1 ;  /* 0x000000040000795c */ /* 0x000fe20000300000 */
.L_x_164:
[----:B------:R-:W3:Y:S02]  /*7b20*/  SYNCS.PHASECHK.TRANS64.TRYWAIT P1, [UR13+0x68], R4 ;  /* 0x00006804ff0075a7 */ /* 0x000ee4000802014d */
[----:B---3--:R-:W-:Y:S05]  /*7b30*/  @!P1 BRA `(.L_x_165) ;  /* 0x0000002400709947 */ /* 0x008fea0003800000 */
.L_x_245:
[----:B------:R-:W-:Y:S04]  /*7b40*/  BSSY B0, `(.L_x_166) ;  /* 0x0000010000007945 */ /* 0x000fe80003800000 */
[----:B------:R-:W-:Y:S05]  /*7b50*/  @!P0 BRA `(.L_x_167) ;  /* 0x0000000000388947 */ /* 0x000fea0003800000 */
[----:B------:R-:W-:Y:S01]  /*7b60*/  UIADD3 UR24, UP0, UR22, 0x3f0, URZ ;  /* 0x000003f016187890 */ /* 0x000fe2000ff1e03f */
[----:B------:R-:W-:Y:S01]  /*7b70*/  R2UR UR12, R13 ;  /* 0x000000000d0c72ca */ /* 0x000fe200000e0000 */
[----:B------:R-:W-:Y:S02]  /*7b80*/  UIADD3 UR11, UR19, 0x80, URZ ;  /* 0x00000080130b7890 */ /* 0x000fe4000fffe03f */
[----:B------:R-:W-:Y:S02]  /*7b90*/  UIADD3 UR8, UR13, 0x2200, URZ ;  /* 0x000022000d087890 */ /* 0x000fe4000fffe03f */
[----:B------:R-:W-:Y:S02]  /*7ba0*/  UIADD3 UR9, UR13, 0x48, URZ ;  /* 0x000000480d097890 */ /* 0x000fe4000fffe03f */
[----:B------:R-:W-:Y:S01]  /*7bb0*/  UIADD3.X UR25, URZ, UR23, URZ, UP0, !UPT ;  /* 0x000000173f197290 */ /* 0x000fe200087fe43f */
[----:B------:R-:W-:Y:S01]  /*7bc0*/  UMOV UR26, 0x0 ;  /* 0x00000000001a7882 */ /* 0x000fe20000000000 */
[----:B------:R-:W-:Y:S01]  /*7bd0*/  UMOV UR27, 0x10000000 ;  /* 0x10000000001b7882 */ /* 0x000fe20000000000 */
[----:B------:R-:W-:-:S06]  /*7be0*/  UMOV UR10, UR18 ;  /* 0x00000012000a7c82 */ /* 0x000fcc0008000000 */
[----:B------:R3:W-:Y:S02]  /*7bf0*/  UTMALDG.3D [UR8], [UR24], desc[UR26] ;  /* 0x00001a08180075b4 */ /* 0x0007e40008011000 */
[----:B---3--:R-:W-:Y:S05]  /*7c00*/  @!P2 BRA `(.L_x_168) ;  /* 0x000000000004a947 */ /* 0x008fea0003800000 */
[----:B------:R-:W-:Y:S01]  /*7c10*/  BPT.TRAP 0x1 ;  /* 0x000000040000795c */ /* 0x000fe20000300000 */
.L_x_168:
[----:B-12---:R-:W1:Y:S02]  /*7c20*/  LDC R5, c[0x0][0x800] ;  /* 0x00020000ff057b82 */ /* 0x006e640000000800 */
[----:B-1----:R3:W-:Y:S02]  /*7c30*/  SYNCS.ARRIVE.TRANS64.RED.A0TR RZ, [UR13+0x48], R5 ;  /* 0x00004805ffff79a7 */ /* 0x0027e4000830040d */
.L_x_167:
[----:B------:R-:W-:Y:S05]  /*7c40*/  BSYNC B0 ;  /* 0x0000000000007941 */ /* 0x000fea0003800000 */
.L_x_166:
[----:B------:R-:W-:Y:S05]  /*7c50*/  @!P2 BRA `(.L_x_169) ;  /* 0x000000000004a947 */ /* 0x000fea0003800000 */
[----:B------:R-:W-:Y:S01]  /*7c60*/  BPT.TRAP 0x1 ;  /* 0x000000040000795c */ /* 0x000fe20000300000 */
.L_x_169:
[----:B------:R-:W-:Y:S02]  /*7c70*/  UIADD3 UR25, UR13, 0x48, URZ ;  /* 0x000000480d197890 */ /* 0x000fe4000fffe03f */
[----:B------:R-:W-:Y:S02]  /*7c80*/  UIADD3 UR10, UR18, 0x20, URZ ;  /* 0x00000020120a7890 */ /* 0x000fe4000fffe03f */
[----:B------:R-:W-:-:S09]  /*7c90*/  UPRMT UR20, UR37, 0x654, UR25 ;  /* 0x0000065425147896 */ /* 0x000fd20008000019 */
[----:B------:R-:W-:Y:S01]  /*7ca0*/  SYNCS.ARRIVE.TRANS64.RED.A1T0 RZ, [UR20], RZ ;  /* 0x000000ffffff79a7 */ /* 0x000fe20008100414 */
[----:B------:R-:W-:Y:S05]  /*7cb0*/  @!P2 BRA `(.L_x_170) ;  /* 0x000000000004a947 */ /* 0x000fea0003800000 */
[----:B------:R-:W-:Y:S01]  /*7cc0*/  BPT.TRAP 0x1 ;  /* 0x000000040000795c */ /* 0x000fe20000300000 */
.L_x_170:
[----:B------:R-:W4:Y:S02]  /*7cd0*/  SYNCS.PHASECHK.TRANS64.TRYWAIT P1, [UR13+0x70], R4 ;  /* 0x00007004ff0075a7 */ /* 0x000f24000802014d */
[----:B----4-:R-:W-:Y:S05]  /*7ce0*/  @!P1 BRA `(.L_x_171) ;  /* 0x00000024001c9947 */ /* 0x010fea0003800000 */
.L_x_246:
        /* <DEDUP_REMOVED lines=8> */
[----:B------:R-:W-:Y:S01]  /*7d70*/  UMOV UR29, 0x10000000 ;  /* 0x10000000001d7882 */ /* 0x000fe20000000000 */
[----:B------:R-:W-:-:S06]  /*7d80*/  UMOV UR11, UR19 ;  /* 0x00000013000b7c82 */ /* 0x000fcc0008000000 */
[----:B------:R4:W-:Y:S02]  /*7d90*/  UTMALDG.3D [UR8], [UR26], desc[UR28] ;  /* 0x00001c081a0075b4 */ /* 0x0009e40008011000 */
[----:B----4-:R-:W-:Y:S05]  /*7da0*/  @!P2 BRA `(.L_x_174) ;  /* 0x000000000004a947 */ /* 0x010fea0003800000 */
[----:B------:R-:W-:Y:S01]  /*7db0*/  BPT.TRAP 0x1 ;  /* 0x000000040000795c */ /* 0x000fe20000300000 */
.L_x_174:
[----:B-123--:R-:W1:Y:S02]  /*7dc0*/  LDC R5, c[0x0][0x800] ;  /* 0x00020000ff057b82 */ /* 0x00ee640000000800 */
[----:B-1----:R4:W-:Y:S02]  /*7dd0*/  SYNCS.ARRIVE.TRANS64.RED.A0TR RZ, [UR13+0x50], R5 ;  /* 0x00005005ffff79a7 */ /* 0x0029e4000830040d */
.L_x_173:
[----:B------:R-:W-:Y:S05]  /*7de0*/  BSYNC B0 ;  /* 0x0000000000007941 */ /* 0x000fea0003800000 */
.L_x_172:
[----:B------:R-:W-:Y:S05]  /*7df0*/  @!P2 BRA `(.L_x_175) ;  /* 0x000000000004a947 */ /* 0x000fea0003800000 */
[----:B------:R-:W-:Y:S01]  /*7e00*/  BPT.TRAP 0x1 ;  /* 0x000000040000795c */ /* 0x000fe20000300000 */
.L_x_175:
[----:B------:R-:W-:-:S04]  /*7e10*/  UIADD3 UR17, UR13, 0x50, URZ ;  /* 0x000000500d117890 */ /* 0x000fc8000fffe03f */
[----:B------:R-:W-:-:S09]  /*7e20*/  UPRMT UR29, UR37, 0x654, UR17 ;  /* 0x00000654251d7896 */ /* 0x000fd20008000011 */
[----:B------:R-:W-:Y:S01]  /*7e30*/  SYNCS.ARRIVE.TRANS64.RED.A1T0 RZ, [UR29], RZ ;  /* 0x000000ffffff79a7 */ /* 0x000fe2000810041d */
[----:B------:R-:W-:Y:S05]  /*7e40*/  @!P2 BRA `(.L_x_176) ;  /* 0x000000000004a947 */ /* 0x000fea0003800000 */
[----:B------:R-:W-:Y:S01]  /*7e50*/  BPT.TRAP 0x1 ;  /* 0x000000040000795c */ /* 0x000fe20000300000 */
.L_x_176:
[----:B------:R-:W5:Y:S02]  /*7e60*/  SYNCS.PHASECHK.TRANS64.TRYWAIT P1, [UR13+0x78], R4 ;  /* 0x00007804ff0075a7 */ /* 0x000f64000802014d */
[----:B-----5:R-:W-:Y:S05]  /*7e70*/  @!P1 BRA `(.L_x_177) ;  /* 0x0000002000d09947 */ /* 0x020fea0003800000 */
.L_x_247:
        /* <DEDUP_REMOVED lines=9> */
[----:B------:R-:W-:-:S07]  /*7f10*/  UMOV UR31, 0x10000000 ;  /* 0x10000000001f7882 */ /* 0x000fce0000000000 */
[----:B------:R1:W-:Y:S02]  /*7f20*/  UTMALDG.3D [UR8], [UR26], desc[UR30] ;  /* 0x00001e081a0075b4 */ /* 0x0003e40008011000 */
[----:B-1----:R-:W-:Y:S05]  /*7f30*/  @!P2 BRA `(.L_x_180) ;  /* 0x000000000004a947 */ /* 0x002fea0003800000 */
[----:B------:R-:W-:Y:S01]  /*7f40*/  BPT.TRAP 0x1 ;  /* 0x000000040000795c */ /* 0x000fe20000300000 */
.L_x_180:
[----:B------:R-:W1:Y:S02]  /*7f50*/  LDC R4, c[0x0][0x800] ;  /* 0x00020000ff047b82 */ /* 0x000e640000000800 */
[----:B-1----:R1:W-:Y:S02]  /*7f60*/  SYNCS.ARRIVE.TRANS64.RED.A0TR RZ, [UR13+0x58], R4 ;  /* 0x00005804ffff79a7 */ /* 0x0023e4000830040d */
.L_x_179:
[----:B------:R-:W-:Y:S05]  /*7f70*/  BSYNC B0 ;  /* 0x0000000000007941 */ /* 0x000fea0003800000 */
.L_x_178:
[----:B------:R-:W-:Y:S05]  /*7f80*/  @!P2 BRA `(.L_x_181) ;  /* 0x000000000004a947 */ /* 0x000fea0003800000 */
[----:B------:R-:W-:Y:S01]  /*7f90*/  BPT.TRAP 0x1 ;  /* 0x000000040000795c */ /* 0x000fe20000300000 */
.L_x_181:
[----:B------:R-:W-:Y:S02]  /*7fa0*/  UIADD3 UR9, UR13, 0x58, URZ ;  /* 0x000000580d097890 */ /* 0x000fe4000fffe03f */
[----:B------:R-:W-:Y:S02]  /*7fb0*/  UIADD3 UR34, UR18, 0x40, URZ ;  /* 0x0000004012227890 */ /* 0x000fe4000fffe03f */
[----:B------:R-:W-:-:S09]  /*7fc0*/  UPRMT UR30, UR37, 0x654, UR9 ;  /* 0x00000654251e7896 */ /* 0x000fd20008000009 */
[----:B------:R-:W-:Y:S01]  /*7fd0*/  SYNCS.ARRIVE.TRANS64.RED.A1T0 RZ, [UR30], RZ ;  /* 0x000000ffffff79a7 */ /* 0x000fe2000810041e */
[----:B------:R-:W-:Y:S05]  /*7fe0*/  @!P2 BRA `(.L_x_182) ;  /* 0x000000000004a947 */ /* 0x000fea0003800000 */
[----:B------:R-:W-:Y:S01]  /*7ff0*/  BPT.TRAP 0x1 ;  /* 0x000000040000795c */ /* 0x000fe20000300000 */
.L_x_182:
[----:B-1----:R-:W-:-:S04]  /*8000*/  SHF.L.U32 R4, RZ, 0x1f, RZ ;  /* 0x0000001fff047819 */ /* 0x002fc800000006ff */
[----:B------:R-:W1:Y:S02]  /*8010*/  SYNCS.PHASECHK.TRANS64.TRYWAIT P1, [UR13+0x60], R4 ;  /* 0x00006004ff0075a7 */ /* 0x000e64000802014d */
[----:B-1----:R-:W-:Y:S05]  /*8020*/  @!P1 BRA `(.L_x_183) ;  /* 0x00000020007c9947 */ /* 0x002fea0003800000 */
.L_x_248:
[----:B------:R-:W-:Y:S04]  /*8030*/  BSSY B0, `(.L_x_184) ;  /* 0x000000e000007945 */ /* 0x000fe80003800000 */
[----:B------:R-:W-:Y:S05]  /*8040*/  @!P0 BRA `(.L_x_185) ;  /* 0x0000000000308947 */ /* 0x000fea0003800000 */
[----:B------:R-:W-:Y:S01]  /*8050*/  R2UR UR36, R13 ;  /* 0x000000000d2472ca */ /* 0x000fe200000e0000 */
[----:B------:R-:W-:Y:S02]  /*8060*/  UIADD3 UR10, UP0, UR22, 0x3f0, URZ ;  /* 0x000003f0160a7890 */ /* 0x000fe4000ff1e03f */
[----:B------:R-:W-:Y:S02]  /*8070*/  UIADD3 UR32, UR13, 0x200, URZ ;  /* 0x000002000d207890 */ /* 0x000fe4000fffe03f */
[----:B------:R-:W-:Y:S01]  /*8080*/  UIADD3.X UR11, URZ, UR23, URZ, UP0, !UPT ;  /* 0x000000173f0b7290 */ /* 0x000fe200087fe43f */
[----:B------:R-:W-:Y:S01]  /*8090*/  UMOV UR26, 0x0 ;  /* 0x00000000001a7882 */ /* 0x000fe20000000000 */
[----:B------:R-:W-:Y:S01]  /*80a0*/  UMOV UR27, 0x10000000 ;  /* 0x10000000001b7882 */ /* 0x000fe20000000000 */
[----:B------:R-:W-:-:S06]  /*80b0*/  UMOV UR35, UR19 ;  /* 0x0000001300237c82 */ /* 0x000fcc0008000000 */
[----:B------:R1:W-:Y:S02]  /*80c0*/  UTMALDG.3D [UR32], [UR10], desc[UR26] ;  /* 0x00001a200a0075b4 */ /* 0x0003e40008011000 */
[----:B-1----:R-:W-:Y:S05]  /*80d0*/  @!P2 BRA `(.L_x_186) ;  /* 0x000000000004a947 */ /* 0x002fea0003800000 */
[----:B------:R-:W-:Y:S01]  /*80e0*/  BPT.TRAP 0x1 ;  /* 0x000000040000795c */ /* 0x000fe20000300000 */
.L_x_186:
[----:B--234-:R-:W1:Y:S02]  /*80f0*/  LDC R5, c[0x0][0x800] ;  /* 0x00020000ff057b82 */ /* 0x01ce640000000800 */
[----:B-1----:R1:W-:Y:S02]  /*8100*/  SYNCS.ARRIVE.TRANS64.RED.A0TR RZ, [UR13+0x40], R5 ;  /* 0x00004005ffff79a7 */ /* 0x0023e4000830040d */
.L_x_185:
[----:B------:R-:W-:Y:S05]  /*8110*/  BSYNC B0 ;  /* 0x0000000000007941 */ /* 0x000fea0003800000 */
.L_x_184:
[----:B------:R-:W-:Y:S05]  /*8120*/  @!P2 BRA `(.L_x_187) ;  /* 0x000000000004a947 */ /* 0x000fea0003800000 */
[----:B------:R-:W-:Y:S01]  /*8130*/  BPT.TRAP 0x1 ;  /* 0x000000040000795c */ /* 0x000fe20000300000 */
.L_x_187:
[----:B------:R-:W-:Y:S01]  /*8140*/  SYNCS.ARRIVE.TRANS64.RED.A1T0 RZ, [UR16], RZ ;  /* 0x000000ffffff79a7 */ /* 0x000fe20008100410 */
[----:B------:R-:W-:Y:S05]  /*8150*/  @!P2 BRA `(.L_x_188) ;  /* 0x000000000004a947 */ /* 0x000fea0003800000 */
[----:B------:R-:W-:Y:S01]  /*8160*/  BPT.TRAP 0x1 ;  /* 0x000000040000795c */ /* 0x000fe20000300000 */
.L_x_188:
[----:B------:R-:W5:Y:S02]  /*8170*/  SYNCS.PHASECHK.TRANS64.TRYWAIT P1, [UR13+0x68], R4 ;  /* 0x00006804ff0075a7 */ /* 0x000f64000802014d */
[----:B-----5:R-:W-:Y:S05]  /*8180*/  @!P1 BRA `(.L_x_189) ;  /* 0x00000020003c9947 */ /* 0x020fea0003800000 */
.L_x_249:
        /* <DEDUP_REMOVED lines=13> */
.L_x_192:
[----:B--234-:R-:W1:Y:S02]  /*8260*/  LDC R5, c[0x0][0x800] ;  /* 0x00020000ff057b82 */ /* 0x01ce640000000800 */
[----:B-1----:R1:W-:Y:S02]  /*8270*/  SYNCS.ARRIVE.TRANS64.RED.A0TR RZ, [UR13+0x48], R5 ;  /* 0x00004805ffff79a7 */ /* 0x0023e4000830040d */
.L_x_191:
[----:B------:R-:W-:Y:S05]  /*8280*/  BSYNC B0 ;  /* 0x0000000000007941 */ /* 0x000fea0003800000 */
.L_x_190:
[----:B------:R-:W-:Y:S05]  /*8290*/  @!P2 BRA `(.L_x_193) ;  /* 0x000000000004a947 */ /* 0x000fea0003800000 */
[----:B------:R-:W-:Y:S01]  /*82a0*/  BPT.TRAP 0x1 ;  /* 0x000000040000795c */ /* 0x000fe20000300000 */
.L_x_193:
[----:B------:R-:W-:Y:S01]  /*82b0*/  SYNCS.ARRIVE.TRANS64.RED.A1T0 RZ, [UR20], RZ ;  /* 0x000000ffffff79a7 */ /* 0x000fe20008100414 */
[----:B------:R-:W-:Y:S01]  /*82c0*/  UIADD3 UR18, UR18, 0x60, URZ ;  /* 0x0000006012127890 */ /* 0x000fe2000fffe03f */
[----:B------:R-:W-:Y:S11]  /*82d0*/  @!P2 BRA `(.L_x_194) ;  /* 0x000000000004a947 */ /* 0x000ff60003800000 */
[----:B------:R-:W-:Y:S01]  /*82e0*/  BPT.TRAP 0x1 ;  /* 0x000000040000795c */ /* 0x000fe20000300000 */
.L_x_194:
[----:B------:R-:W5:Y:S02]  /*82f0*/  SYNCS.PHASECHK.TRANS64.TRYWAIT P1, [UR13+0x70], R4 ;  /* 0x00007004ff0075a7 */ /* 0x000f64000802014d */
[----:B-----5:R-:W-:Y:S05]  /*8300*/  @!P1 BRA `(.L_x_195) ;  /* 0x0000001c00f49947 */ /* 0x020fea0003800000 */
.L_x_250:
[----:B------:R-:W-:Y:S04]  /*8310*/  BSSY B0, `(.L_x_196) ;  /* 0x000000d000007945 */ /* 0x000fe80003800000 */
[----:B------:R-:W-:Y:S05]  /*8320*/  @!P0 BRA `(.L_x_197) ;  /* 0x00000000002c8947 */ /* 0x000fea0003800000 */
[----:B------:R-:W-:Y:S01]  /*8330*/  R2UR UR20, R13 ;  /* 0x000000000d1472ca */ /* 0x000fe200000e0000 */
[----:B------:R-:W-:Y:S02]  /*8340*/  UIADD3 UR10, UP0, UR22, 0x3f0, URZ ;  /* 0x000003f0160a7890 */ /* 0x000fe4000ff1e03f */
[----:B------:R-:W-:Y:S02]  /*8350*/  UIADD3 UR16, UR13, 0x4200, URZ ;  /* 0x000042000d107890 */ /* 0x000fe4000fffe03f */
[----:B------:R-:W-:Y:S01]  /*8360*/  UIADD3.X UR11, URZ, UR23, URZ, UP0, !UPT ;  /* 0x000000173f0b7290 */ /* 0x000fe200087fe43f */
[----:B------:R-:W-:Y:S01]  /*8370*/  UMOV UR24, 0x0 ;  /* 0x0000000000187882 */ /* 0x000fe20000000000 */
[----:B------:R-:W-:-:S07]  /*8380*/  UMOV UR25, 0x10000000 ;  /* 0x1000000000197882 */ /* 0x000fce0000000000 */
[----:B------:R1:W-:Y:S02]  /*8390*/  UTMALDG.3D [UR16], [UR10], desc[UR24] ;  /* 0x000018100a0075b4 */ /* 0x0003e40008011000 */
[----:B-1----:R-:W-:Y:S05]  /*83a0*/  @!P2 BRA `(.L_x_198) ;  /* 0x000000000004a947 */ /* 0x002fea0003800000 */
[----:B------:R-:W-:Y:S01]  /*83b0*/  BPT.TRAP 0x1 ;  /* 0x000000040000795c */ /* 0x000fe20000300000 */
.L_x_198:
[----:B--234-:R-:W1:Y:S02]  /*83c0*/  LDC R5, c[0x0][0x800] ;  /* 0x00020000ff057b82 */ /* 0x01ce640000000800 */
[----:B-1----:R1:W-:Y:S02]  /*83d0*/  SYNCS.ARRIVE.TRANS64.RED.A0TR RZ, [UR13+0x50], R5 ;  /* 0x00005005ffff79a7 */ /* 0x0023e4000830040d */
.L_x_197:
[----:B------:R-:W-:Y:S05]  /*83e0*/  BSYNC B0 ;  /* 0x0000000000007941 */ /* 0x000fea0003800000 */
.L_x_196:
[----:B------:R-:W-:Y:S05]  /*83f0*/  @!P2 BRA `(.L_x_199) ;  /* 0x000000000004a947 */ /* 0x000fea0003800000 */
[----:B------:R-:W-:Y:S01]  /*8400*/  BPT.TRAP 0x1 ;  /* 0x000000040000795c */ /* 0x000fe20000300000 */
.L_x_199:
[----:B------:R-:W-:Y:S01]  /*8410*/  SYNCS.ARRIVE.TRANS64.RED.A1T0 RZ, [UR29], RZ ;  /* 0x000000ffffff79a7 */ /* 0x000fe2000810041d */
[----:B------:R-:W-:Y:S05]  /*8420*/  @!P2 BRA `(.L_x_200) ;  /* 0x000000000004a947 */ /* 0x000fea0003800000 */
[----:B------:R-:W-:Y:S01]  /*8430*/  BPT.TRAP 0x1 ;  /* 0x000000040000795c */ /* 0x000fe20000300000 */
.L_x_200:
[----:B------:R-:W5:Y:S02]  /*8440*/  SYNCS.PHASECHK.TRANS64.TRYWAIT P1, [UR13+0x78], R4 ;  /* 0x00007804ff0075a7 */ /* 0x000f64000802014d */
[----:B-----5:R-:W-:Y:S05]  /*8450*/  @!P1 BRA `(.L_x_201) ;  /* 0x0000001c00b89947 */ /* 0x020fea0003800000 */
.L_x_251:
        /* <DEDUP_REMOVED lines=13> */
.L_x_204:
[----:B------:R-:W1:Y:S02]  /*8530*/  LDC R4, c[0x0][0x800] ;  /* 0x00020000ff047b82 */ /* 0x000e640000000800 */
[----:B-1----:R1:W-:Y:S02]  /*8540*/  SYNCS.ARRIVE.TRANS64.RED.A0TR RZ, [UR13+0x58], R4 ;  /* 0x00005804ffff79a7 */ /* 0x0023e4000830040d */
.L_x_203:
[----:B------:R-:W-:Y:S05]  /*8550*/  BSYNC B0 ;  /* 0x0000000000007941 */ /* 0x000fea0003800000 */
.L_x_202:
[----:B------:R-:W-:Y:S05]  /*8560*/  @!P2 BRA `(.L_x_205) ;  /* 0x000000000004a947 */ /* 0x000fea0003800000 */
[----:B------:R-:W-:Y:S01]  /*8570*/  BPT.TRAP 0x1 ;  /* 0x000000040000795c */ /* 0x000fe20000300000 */
.L_x_205:
[----:B------:R-:W-:Y:S01]  /*8580*/  IADD3 R16, P0, R16, UR40, RZ ;  /* 0x0000002810107c10 */ /* 0x000fe2000ff1e0ff */
[----:B------:R-:W-:Y:S01]  /*8590*/  SYNCS.ARRIVE.TRANS64.RED.A1T0 RZ, [UR30], RZ ;  /* 0x000000ffffff79a7 */ /* 0x000fe2000810041e */
[----:B-1----:R-:W-:Y:S01]  /*85a0*/  PRMT R4, RZ, 0x7610, R4 ;  /* 0x00007610ff047816 */ /* 0x002fe20000000004 */
[----:B------:R-:W-:Y:S01]  /*85b0*/  IMAD.MOV.U32 R21, RZ, RZ, -0x1 ;  /* 0xffffffffff157424 */ /* 0x000fe200078e00ff */
[----:B------:R-:W-:Y:S01]  /*85c0*/  IADD3.X R17, R17, UR39, RZ, P0, !PT ;  /* 0x0000002711117c10 */ /* 0x000fe200087fe4ff */
[----:B------:R-:W-:Y:S01]  /*85d0*/  IMAD.MOV.U32 R20, RZ, RZ, -0x1 ;  /* 0xffffffffff147424 */ /* 0x000fe200078e00ff */
[----:B------:R-:W-:Y:S01]  /*85e0*/  ISETP.GE.U32.AND P0, PT, R16, UR6, PT ;  /* 0x0000000610007c0c */ /* 0x000fe2000bf06070 */
[----:B------:R-:W-:-:S03]  /*85f0*/  IMAD.MOV.U32 R13, RZ, RZ, -0x1 ;  /* 0xffffffffff0d7424 */ /* 0x000fc600078e00ff */
[----:B------:R-:W-:-:S13]  /*8600*/  ISETP.GE.U32.AND.EX P0, PT, R17, UR7, PT, P0 ;  /* 0x0000000711007c0c */ /* 0x000fda000bf06100 */
[----:B------:R-:W-:Y:S05]  /*8610*/  @P0 BRA `(.L_x_206) ;  /* 0x00000004004c0947 */ /* 0x000fea0003800000 */
[----:B------:R-:W1:Y:S01]  /*8620*/  S2R R25, SR_CTAID.X ;  /* 0x0000000000197919 */ /* 0x000e620000002500 */
[----:B------:R-:W5:Y:S01]  /*8630*/  LDC.64 R14, c[0x0][0x8d0] ;  /* 0x00023400ff0e7b82 */ /* 0x000f620000000a00 */
[----:B------:R-:W-:Y:S01]  /*8640*/  ULDC UR8, c[0x0][0x150] ;  /* 0x0000540000087ab9 */ /* 0x000fe20000000800 */
[----:B--234-:R-:W-:Y:S01]  /*8650*/  IMAD.MOV.U32 R5, RZ, RZ, R17 ;  /* 0x000000ffff057224 */ /* 0x01cfe200078e0011 */
[----:B------:R-:W2:Y:S05]  /*8660*/  S2R R20, SR_CTAID.Y ;  /* 0x0000000000147919 */ /* 0x000eaa0000002600 */
[----:B------:R-:W3:Y:S08]  /*8670*/  LDC R18, c[0x0][0x144] ;  /* 0x00005100ff127b82 */ /* 0x000ef00000000800 */
[----:B------:R-:W4:Y:S08]  /*8680*/  LDC R21, c[0x0][0x148] ;  /* 0x00005200ff157b82 */ /* 0x000f300000000800 */
[----:B------:R-:W3:Y:S01]  /*8690*/  LDC R23, c[0x0][0x8d8] ;  /* 0x00023600ff177b82 */ /* 0x000ee20000000800 */
[----:B-----5:R-:W-:-:S04]  /*86a0*/  ISETP.NE.U32.AND P0, PT, R14, RZ, PT ;  /* 0x000000ff0e00720c */ /* 0x020fc80003f05070 */
[----:B------:R-:W-:Y:S02]  /*86b0*/  ISETP.NE.AND.EX P0, PT, R15, RZ, PT, P0 ;  /* 0x000000ff0f00720c */ /* 0x000fe40003f05300 */
[----:B-1----:R-:W-:Y:S01]  /*86c0*/  I2FP.F32.U32 R4, R25 ;  /* 0x0000001900047245 */ /* 0x002fe20000201000 */
[----:B------:R-:W1:Y:S04]  /*86d0*/  LDC.64 R10, c[0x0][0x8c8] ;  /* 0x00023200ff0a7b82 */ /* 0x000e680000000a00 */
[----:B------:R-:W-:Y:S01]  /*86e0*/  FMUL R6, R4, UR8 ;  /* 0x0000000804067c20 */ /* 0x000fe20008400000 */
[----:B--2---:R-:W-:Y:S01]  /*86f0*/  I2FP.F32.U32 R4, R20 ;  /* 0x0000001400047245 */ /* 0x004fe20000201000 */
[----:B------:R-:W-:Y:S02]  /*8700*/  ULDC UR8, c[0x0][0x154] ;  /* 0x0000550000087ab9 */ /* 0x000fe40000000800 */
[----:B------:R2:W1:Y:S02]  /*8710*/  F2I.U32.TRUNC.NTZ R24, R6 ;  /* 0x0000000600187305 */ /* 0x000464000020f000 */
[----:B------:R-:W-:Y:S01]  /*8720*/  FMUL R22, R4, UR8 ;  /* 0x0000000804167c20 */ /* 0x000fe20008400000 */
[----:B------:R-:W-:-:S05]  /*8730*/  IMAD.MOV.U32 R4, RZ, RZ, R16 ;  /* 0x000000ffff047224 */ /* 0x000fca00078e0010 */
[----:B------:R-:W1:Y:S01]  /*8740*/  F2I.U32.TRUNC.NTZ R22, R22 ;  /* 0x0000001600167305 */ /* 0x000e62000020f000 */
[----:B--234-:R-:W-:Y:S05]  /*8750*/  @!P0 BRA `(.L_x_207) ;  /* 0x0000000000288947 */ /* 0x01cfea0003800000 */
[----:B------:R-:W2:Y:S02]  /*8760*/  LDC R5, c[0x0][0x8dc] ;  /* 0x00023700ff057b82 */ /* 0x000ea40000000800 */
[----:B--2---:R-:W-:-:S04]  /*8770*/  IADD3 R5, P0, R16, R5, RZ ;  /* 0x0000000510057210 */ /* 0x004fc80007f1e0ff */
[----:B------:R-:W-:-:S05]  /*8780*/  IADD3.X R13, RZ, R17, RZ, P0, !PT ;  /* 0x00000011ff0d7210 */ /* 0x000fca00007fe4ff */
[----:B------:R-:W-:-:S04]  /*8790*/  IMAD.WIDE.U32 R6, R13, R14, RZ ;  /* 0x0000000e0d067225 */ /* 0x000fc800078e00ff */
[----:B------:R-:W-:-:S04]  /*87a0*/  IMAD.WIDE.U32 R6, P0, R5, R15, R6 ;  /* 0x0000000f05067225 */ /* 0x000fc80007800006 */
[----:B------:R-:W-:-:S04]  /*87b0*/  IMAD.WIDE.U32 R4, R5, R14, RZ ;  /* 0x0000000e05047225 */ /* 0x000fc800078e00ff */
[----:B------:R-:W-:Y:S01]  /*87c0*/  IMAD.MOV.U32 R4, RZ, RZ, R7 ;  /* 0x000000ffff047224 */ /* 0x000fe200078e0007 */
[----:B------:R-:W-:Y:S01]  /*87d0*/  IADD3 RZ, P1, R5, R6, RZ ;  /* 0x0000000605ff7210 */ /* 0x000fe20007f3e0ff */
[----:B------:R-:W-:-:S04]  /*87e0*/  IMAD.X R5, RZ, RZ, RZ, P0 ;  /* 0x000000ffff057224 */ /* 0x000fc800000e06ff */
[----:B------:R-:W-:-:S08]  /*87f0*/  IMAD.WIDE.U32.X R4, R13, R15, R4, P1 ;  /* 0x0000000f0d047225 */ /* 0x000fd000008e0404 */
.L_x_207:
[----:B------:R-:W-:Y:S01]  /*8800*/  ISETP.NE.AND P2, PT, R2, 0x1, PT ;  /* 0x000000010200780c */ /* 0x000fe20003f45270 */
[----:B-1----:R-:W-:Y:S01]  /*8810*/  IMAD.MOV R24, RZ, RZ, -R24 ;  /* 0x000000ffff187224 */ /* 0x002fe200078e0a18 */
[-CC-:B------:R-:W-:Y:S01]  /*8820*/  SHF.R.U64 R13, R4, R23.reuse, R5.reuse ;  /* 0x00000017040d7219 */ /* 0x180fe20000001205 */
[----:B------:R-:W1:Y:S01]  /*8830*/  LDC.64 R14, c[0x0][0x8e8] ;  /* 0x00023a00ff0e7b82 */ /* 0x000e620000000a00 */
[----:B------:R-:W-:Y:S01]  /*8840*/  IMAD.MOV R22, RZ, RZ, -R22 ;  /* 0x000000ffff167224 */ /* 0x000fe200078e0a16 */
[----:B------:R-:W-:Y:S01]  /*8850*/  SHF.R.U32.HI R23, RZ, R23, R5 ;  /* 0x00000017ff177219 */ /* 0x000fe20000011605 */
[----:B------:R-:W-:Y:S01]  /*8860*/  IMAD R18, R18, R24, R25 ;  /* 0x0000001812127224 */ /* 0x000fe200078e0219 */
[----:B------:R-:W-:-:S04]  /*8870*/  IADD3 R25, P0, RZ, -R13, RZ ;  /* 0x8000000dff197210 */ /* 0x000fc80007f1e0ff */
[----:B------:R-:W2:Y:S01]  /*8880*/  LDC R7, c[0x0][0x8c0] ;  /* 0x00023000ff077b82 */ /* 0x000ea20000000800 */
[----:B------:R-:W-:Y:S02]  /*8890*/  IMAD.X R23, RZ, RZ, ~R23, P0 ;  /* 0x000000ffff177224 */ /* 0x000fe400000e0e17 */
[----:B------:R-:W-:Y:S02]  /*88a0*/  @P2 IMAD R18, R21, R22, R20 ;  /* 0x0000001615122224 */ /* 0x000fe400078e0214 */
[-C--:B------:R-:W-:Y:S02]  /*88b0*/  IMAD R6, R23, R10.reuse, RZ ;  /* 0x0000000a17067224 */ /* 0x080fe400078e02ff */
[C---:B------:R-:W-:Y:S01]  /*88c0*/  IMAD.WIDE.U32 R4, R25.reuse, R10, R16 ;  /* 0x0000000a19047225 */ /* 0x040fe200078e0010 */
[----:B------:R-:W3:Y:S03]  /*88d0*/  LDC R22, c[0x0][0x8b0] ;  /* 0x00022c00ff167b82 */ /* 0x000ee60000000800 */
[----:B------:R-:W-:-:S04]  /*88e0*/  IMAD R11, R25, R11, R6 ;  /* 0x0000000b190b7224 */ /* 0x000fc800078e0206 */
[----:B------:R-:W-:Y:S01]  /*88f0*/  IMAD.IADD R6, R5, 0x1, R11 ;  /* 0x0000000105067824 */ /* 0x000fe200078e020b */
[----:B------:R-:W4:Y:S01]  /*8900*/  LDC R27, c[0x0][0x900] ;  /* 0x00024000ff1b7b82 */ /* 0x000f220000000800 */
[----:B-1----:R-:W-:-:S04]  /*8910*/  ISETP.NE.U32.AND P0, PT, R14, RZ, PT ;  /* 0x000000ff0e00720c */ /* 0x002fc80003f05070 */
[----:B------:R-:W-:-:S03]  /*8920*/  ISETP.NE.AND.EX P0, PT, R15, RZ, PT, P0 ;  /* 0x000000ff0f00720c */ /* 0x000fc60003f05300 */
[----:B------:R-:W1:Y:S01]  /*8930*/  LDC R23, c[0x0][0x8f0] ;  /* 0x00023c00ff177b82 */ /* 0x000e620000000800 */
[-CC-:B--2---:R-:W-:Y:S02]  /*8940*/  SHF.R.U64 R20, R4, R7.reuse, R6.reuse ;  /* 0x0000000704147219 */ /* 0x184fe40000001206 */
[----:B------:R-:W-:-:S05]  /*8950*/  SHF.R.U32.HI R7, RZ, R7, R6 ;  /* 0x00000007ff077219 */ /* 0x000fca0000011606 */
[----:B------:R-:W2:Y:S01]  /*8960*/  LDC R11, c[0x0][0x8e0] ;  /* 0x00023800ff0b7b82 */ /* 0x000ea20000000800 */
[-CC-:B---3--:R-:W-:Y:S02]  /*8970*/  SHF.R.U64 R25, R20, R22.reuse, R7.reuse ;  /* 0x0000001614197219 */ /* 0x188fe40000001207 */
[----:B------:R-:W-:-:S05]  /*8980*/  SHF.R.U32.HI R4, RZ, R22, R7 ;  /* 0x00000016ff047219 */ /* 0x000fca0000011607 */
[----:B------:R-:W3:Y:S01]  /*8990*/  LDC R21, c[0x0][0x8b8] ;  /* 0x00022e00ff157b82 */ /* 0x000ee20000000800 */
[-CC-:B----4-:R-:W-:Y:S02]  /*89a0*/  SHF.R.U64 R22, R25, R27.reuse, R4.reuse ;  /* 0x0000001b19167219 */ /* 0x190fe40000001204 */
[----:B------:R-:W-:-:S03]  /*89b0*/  SHF.R.U32.HI R27, RZ, R27, R4 ;  /* 0x0000001bff1b7219 */ /* 0x000fc60000011604 */
[----:B------:R-:W-:Y:S02]  /*89c0*/  IMAD.MOV.U32 R4, RZ, RZ, R22 ;  /* 0x000000ffff047224 */ /* 0x000fe400078e0016 */
[----:B------:R-:W4:Y:S01]  /*89d0*/  LDC R10, c[0x0][0x8a8] ;  /* 0x00022a00ff0a7b82 */ /* 0x000f220000000800 */
[----:B------:R-:W-:Y:S01]  /*89e0*/  IMAD.MOV.U32 R5, RZ, RZ, R27 ;  /* 0x000000ffff057224 */ /* 0x000fe200078e001b */
[----:B------:R-:W-:Y:S06]  /*89f0*/  @!P0 BRA `(.L_x_208) ;  /* 0x0000000000288947 */ /* 0x000fec0003800000 */
[----:B------:R-:W5:Y:S02]  /*8a00*/  LDC R5, c[0x0][0x8f4] ;  /* 0x00023d00ff057b82 */ /* 0x000f640000000800 */
[----:B-----5:R-:W-:-:S05]  /*8a10*/  IADD3 R5, P0, R22, R5, RZ ;  /* 0x0000000516057210 */ /* 0x020fca0007f1e0ff */
[----:B------:R-:W-:-:S04]  /*8a20*/  IMAD.X R27, RZ, RZ, R27, P0 ;  /* 0x000000ffff1b7224 */ /* 0x000fc800000e061b */
[----:B------:R-:W-:-:S04]  /*8a30*/  IMAD.WIDE.U32 R6, R27, R14, RZ ;  /* 0x0000000e1b067225 */ /* 0x000fc800078e00ff */
[----:B------:R-:W-:-:S04]  /*8a40*/  IMAD.WIDE.U32 R6, P0, R5, R15, R6 ;  /* 0x0000000f05067225 */ /* 0x000fc80007800006 */
[----:B------:R-:W-:Y:S01]  /*8a50*/  IMAD.WIDE.U32 R4, R5, R14, RZ ;  /* 0x0000000e05047225 */ /* 0x000fe200078e00ff */
[----:B------:R-:W-:-:S04]  /*8a60*/  MOV R4, R7 ;  /* 0x0000000700047202 */ /* 0x000fc80000000f00 */
[----:B------:R-:W-:Y:S01]  /*8a70*/  IADD3 RZ, P1, R5, R6, RZ ;  /* 0x0000000605ff7210 */ /* 0x000fe20007f3e0ff */
[----:B------:R-:W-:-:S04]  /*8a80*/  IMAD.X R5, RZ, RZ, RZ, P0 ;  /* 0x000000ffff057224 */ /* 0x000fc800000e06ff */
[----:B------:R-:W-:-:S08]  /*8a90*/  IMAD.WIDE.U32.X R4, R27, R15, R4, P1 ;  /* 0x0000000f1b047225 */ /* 0x000fd000008e0404 */
.L_x_208:
[----:B-1----:R-:W-:Y:S02]  /*8aa0*/  SHF.R.U64 R4, R4, R23, R5 ;  /* 0x0000001704047219 */ /* 0x002fe40000001205 */
[----:B------:R-:W-:Y:S02]  /*8ab0*/  LOP3.LUT R25, R25, R0, RZ, 0xc0, !PT ;  /* 0x0000000019197212 */ /* 0x000fe400078ec0ff */
[----:B------:R-:W-:Y:S01]  /*8ac0*/  LOP3.LUT R20, R20, R3, RZ, 0xc0, !PT ;  /* 0x0000000314147212 */ /* 0x000fe200078ec0ff */
[----:B------:R-:W-:Y:S02]  /*8ad0*/  IMAD.MOV R5, RZ, RZ, -R4 ;  /* 0x000000ffff057224 */ /* 0x000fe400078e0a04 */
[----:B------:R-:W-:Y:S02]  /*8ae0*/  IMAD R25, R4, UR21, R25 ;  /* 0x0000001504197c24 */ /* 0x000fe4000f8e0219 */
[----:B--2---:R-:W-:Y:S02]  /*8af0*/  IMAD R11, R5, R11, R22 ;  /* 0x0000000b050b7224 */ /* 0x004fe400078e0216 */
[----:B---3--:R-:W-:-:S02]  /*8b00*/  IMAD R21, R25, R21, R18 ;  /* 0x0000001519157224 */ /* 0x008fc400078e0212 */
[----:B----4-:R-:W-:Y:S02]  /*8b10*/  IMAD R10, R11, R10, R20 ;  /* 0x0000000a0b0a7224 */ /* 0x010fe400078e0214 */
[----:B------:R-:W-:-:S03]  /*8b20*/  IMAD.MOV.U32 R4, RZ, RZ, 0x1 ;  /* 0x00000001ff047424 */ /* 0x000fc600078e00ff */
[----:B------:R-:W-:Y:S02]  /*8b30*/  SEL R20, R10, R21, !P2 ;  /* 0x000000150a147207 */ /* 0x000fe40005000000 */
[----:B------:R-:W-:-:S07]  /*8b40*/  SEL R21, R21, R10, !P2 ;  /* 0x0000000a15157207 */ /* 0x000fce0005000000 */
.L_x_206:
[----:B------:R-:W-:-:S13]  /*8b50*/  LOP3.LUT P0, RZ, R4, 0xff, RZ, 0xc0, !PT ;  /* 0x000000ff04ff7812 */ /* 0x000fda000780c0ff */
[----:B------:R-:W-:Y:S05]  /*8b60*/  @P0 BRA `(.L_x_209) ;  /* 0xffffffe800f80947 */ /* 0x000fea000383ffff */
.L_x_153:
[----:B------:R-:W-:-:S13]  /*8b70*/  ELECT P0, URZ, PT ;  /* 0x00000000003f782f */ /* 0x000fda0003800000 */
[----:B------:R-:W-:Y:S05]  /*8b80*/  @!P0 BRA `(.L_x_13) ;  /* 0x0000001000548947 */ /* 0x000fea0003800000 */
[----:B------:R-:W-:-:S04]  /*8b90*/  LOP3.LUT R19, R19, 0x2, RZ, 0xfc, !PT ;  /* 0x0000000213137812 */ /* 0x000fc800078efcff */
[----:B------:R-:W-:-:S13]  /*8ba0*/  ISETP.NE.AND P1, PT, R19, 0x3, PT ;  /* 0x000000031300780c */ /* 0x000fda0003f25270 */
[----:B------:R-:W-:Y:S05]  /*8bb0*/  @!P1 BRA `(.L_x_210) ;  /* 0x0000000000049947 */ /* 0x000fea0003800000 */
[----:B-1----:R-:W-:Y:S01]  /*8bc0*/  BPT.TRAP 0x1 ;  /* 0x000000040000795c */ /* 0x002fe20000300000 */
.L_x_210:
[----:B-1----:R-:W-:Y:S01]  /*8bd0*/  IMAD.U32 R3, RZ, RZ, UR37 ;  /* 0x00000025ff037e24 */ /* 0x002fe2000f8e00ff */
[----:B------:R-:W-:Y:S01]  /*8be0*/  MOV R0, 0x400 ;  /* 0x0000040000007802 */ /* 0x000fe20000000f00 */
[----:B------:R-:W-:-:S03]  /*8bf0*/  IMAD.MOV.U32 R2, RZ, RZ, 0x1 ;  /* 0x00000001ff027424 */ /* 0x000fc600078e00ff */
[----:B------:R-:W-:Y:S02]  /*8c00*/  LEA R0, R3, R0, 0x18 ;  /* 0x0000000003007211 */ /* 0x000fe400078ec0ff */
[----:B------:R-:W-:-:S04]  /*8c10*/  SHF.L.U32 R3, R2, 0x1f, RZ ;  /* 0x0000001f02037819 */ /* 0x000fc800000006ff */
[----:B------:R-:W1:Y:S02]  /*8c20*/  SYNCS.PHASECHK.TRANS64.TRYWAIT P0, [R0+URZ+0x60], R3 ;  /* 0x00006003000075a7 */ /* 0x000e64000800017f */
[----:B-1----:R-:W-:Y:S05]  /*8c30*/  @!P0 BRA `(.L_x_211) ;  /* 0x0000001400d88947 */ /* 0x002fea0003800000 */
.L_x_252:
[----:B------:R-:W-:Y:S05]  /*8c40*/  @!P1 BRA `(.L_x_212) ;  /* 0x0000000000049947 */ /* 0x000fea0003800000 */
[----:B------:R-:W-:Y:S01]  /*8c50*/  BPT.TRAP 0x1 ;  /* 0x000000040000795c */ /* 0x000fe20000300000 */
.L_x_212:
[----:B------:R-:W1:Y:S02]  /*8c60*/  SYNCS.PHASECHK.TRANS64.TRYWAIT P0, [R0+URZ+0x68], R3 ;  /* 0x00006803000075a7 */ /* 0x000e64000800017f */
[----:B-1----:R-:W-:Y:S05]  /*8c70*/  @!P0 BRA `(.L_x_213) ;  /* 0x0000001400dc8947 */ /* 0x002fea0003800000 */
.L_x_253:
[----:B------:R-:W-:Y:S05]  /*8c80*/  @!P1 BRA `(.L_x_214) ;  /* 0x0000000000049947 */ /* 0x000fea0003800000 */
[----:B------:R-:W-:Y:S01]  /*8c90*/  BPT.TRAP 0x1 ;  /* 0x000000040000795c */ /* 0x000fe20000300000 */
.L_x_214:
[----:B------:R-:W1:Y:S02]  /*8ca0*/  SYNCS.PHASECHK.TRANS64.TRYWAIT P0, [R0+URZ+0x70], R3 ;  /* 0x00007003000075a7 */ /* 0x000e64000800017f */
[----:B-1----:R-:W-:Y:S05]  /*8cb0*/  @!P0 BRA `(.L_x_215) ;  /* 0x0000001400e08947 */ /* 0x002fea0003800000 */
.L_x_254:
[----:B------:R-:W-:Y:S05]  /*8cc0*/  @!P1 BRA `(.L_x_216) ;  /* 0x0000000000049947 */ /* 0x000fea0003800000 */
[----:B------:R-:W-:Y:S01]  /*8cd0*/  BPT.TRAP 0x1 ;  /* 0x000000040000795c */ /* 0x000fe20000300000 */
.L_x_216:
[----:B------:R-:W-:-:S05]  /*8ce0*/  IMAD.MOV.U32 R3, RZ, RZ, 0x1 ;  /* 0x00000001ff037424 */ /* 0x000fca00078e00ff */
[----:B------:R-:W-:-:S07]  /*8cf0*/  SHF.L.U32 R3, R3, 0x1f, RZ ;  /* 0x0000001f03037819 */ /* 0x000fce00000006ff */
.L_x_217:
[----:B------:R1:W1:Y:S02]  /*8d00*/  SYNCS.PHASECHK.TRANS64.TRYWAIT P0, [R0+URZ+0x78], R3 ;  /* 0x00007803000075a7 */ /* 0x000264000800017f */
[----:B-1----:R-:W-:Y:S05]  /*8d10*/  @!P0 NANOSLEEP.SYNCS 0x989680 ;  /* 0x009896800000895d */ /* 0x002fea0003900000 */
[----:B------:R-:W1:Y:S02]  /*8d20*/  @!P0 SYNCS.PHASECHK.TRANS64 P0, [R0+URZ+0x78], R3 ;  /* 0x00007803000085a7 */ /* 0x000e64000800007f */
[----:B-1----:R-:W-:Y:S05]  /*8d30*/  @P0 BRA `(.L_x_13) ;  /* 0x0000000c00e80947 */ /* 0x002fea0003800000 */
[----:B------:R-:W-:Y:S05]  /*8d40*/  BRA `(.L_x_217) ;  /* 0xfffffffc00ec7947 */ /* 0x000fea000383ffff */
.L_x_148:
[----:B------:R-:W-:Y:S01]  /*8d50*/  LOP3.LUT P0, RZ, R10, 0xff, RZ, 0xc0, !PT ;  /* 0x000000ff0aff7812 */ /* 0x000fe2000780c0ff */
[----:B------:R-:W-:Y:S02]  /*8d60*/  IMAD.MOV.U32 R10, RZ, RZ, 0x1 ;  /* 0x00000001ff0a7424 */ /* 0x000fe400078e00ff */
[----:B------:R-:W-:-:S10]  /*8d70*/  IMAD.MOV.U32 R9, RZ, RZ, RZ ;  /* 0x000000ffff097224 */ /* 0x000fd400078e00ff */
[----:B------:R-:W-:Y:S05]  /*8d80*/  @!P0 BRA `(.L_x_218) ;  /* 0x0000000c00208947 */ /* 0x000fea0003800000 */
[----:B------:R-:W2:Y:S01]  /*8d90*/  LDC R0, c[0x0][0x28c] ;  /* 0x0000a300ff007b82 */ /* 0x000ea20000000800 */
[----:B------:R-:W-:Y:S01]  /*8da0*/  ULDC UR7, c[0x0][0x900] ;  /* 0x0002400000077ab9 */ /* 0x000fe20000000800 */
[----:B------:R-:W-:Y:S01]  /*8db0*/  UMOV UR8, 0xffffffff ;  /* 0xffffffff00087882 */ /* 0x000fe20000000000 */
[----:B------:R-:W-:Y:S01]  /*8dc0*/  BSSY B0, `(.L_x_218) ;  /* 0x00000c4000007945 */ /* 0x000fe20003800000 */
[----:B-1----:R-:W-:Y:S01]  /*8dd0*/  USHF.L.U32 UR4, UR37, 0x6, URZ ;  /* 0x0000000625047899 */ /* 0x002fe2000800063f */
[----:B------:R-:W-:Y:S01]  /*8de0*/  LOP3.LUT R11, R22, 0x2, RZ, 0xfc, !PT ;  /* 0x00000002160b7812 */ /* 0x000fe200078efcff */
[----:B------:R-:W-:Y:S01]  /*8df0*/  USHF.L.U32 UR5, UR37, 0xc, URZ ;  /* 0x0000000c25057899 */ /* 0x000fe2000800063f */
[----:B------:R-:W-:Y:S01]  /*8e00*/  IMAD.MOV.U32 R10, RZ, RZ, 0x1 ;  /* 0x00000001ff0a7424 */ /* 0x000fe200078e00ff */
[----:B------:R-:W-:Y:S01]  /*8e10*/  USHF.L.U32 UR8, UR8, UR7, URZ ;  /* 0x0000000708087299 */ /* 0x000fe2000800063f */
[----:B------:R-:W-:Y:S01]  /*8e20*/  MOV R9, RZ ;  /* 0x000000ff00097202 */ /* 0x000fe20000000f00 */
[----:B------:R-:W-:Y:S01]  /*8e30*/  ULDC UR6, c[0x0][0x8a8] ;  /* 0x00022a0000067ab9 */ /* 0x000fe20000000800 */
[----:B------:R-:W-:-:S02]  /*8e40*/  ULOP3.LUT UR4, UR4, 0x40, URZ, 0xc0, !UPT ;  /* 0x0000004004047892 */ /* 0x000fc4000f8ec03f */
[----:B------:R-:W-:Y:S02]  /*8e50*/  ULOP3.LUT UR5, UR5, 0x1000, URZ, 0xc0, !UPT ;  /* 0x0000100005057892 */ /* 0x000fe4000f8ec03f */
[----:B------:R-:W-:Y:S02]  /*8e60*/  UIADD3 UR17, UR6, -0x1, URZ ;  /* 0xffffffff06117890 */ /* 0x000fe4000fffe03f */
[----:B------:R-:W-:Y:S02]  /*8e70*/  USHF.L.U32 UR19, UR38, UR7, URZ ;  /* 0x0000000726137299 */ /* 0x000fe4000800063f */
[----:B------:R-:W-:Y:S01]  /*8e80*/  ULOP3.LUT UR18, URZ, UR8, URZ, 0x33, !UPT ;  /* 0x000000083f127292 */ /* 0x000fe2000f8e333f */
[----:B------:R-:W-:Y:S01]  /*8e90*/  ULDC.64 UR22, c[0x0][0x198] ;  /* 0x0000660000167ab9 */ /* 0x000fe20000000a00 */
[----:B--2---:R-:W-:-:S05]  /*8ea0*/  VIADD R0, R0, 0x3f ;  /* 0x0000003f00007836 */ /* 0x004fca0000000000 */
[----:B------:R-:W-:-:S04]  /*8eb0*/  SHF.R.S32.HI R3, RZ, 0x1f, R0 ;  /* 0x0000001fff037819 */ /* 0x000fc80000011400 */
[----:B------:R-:W-:Y:S01]  /*8ec0*/  LEA.HI R3, R3, R0, RZ, 0x6 ;  /* 0x0000000003037211 */ /* 0x000fe200078f30ff */
[----:B------:R-:W-:-:S03]  /*8ed0*/  IMAD.MOV.U32 R0, RZ, RZ, 0x1 ;  /* 0x00000001ff007424 */ /* 0x000fc600078e00ff */
[--C-:B------:R-:W-:Y:S02]  /*8ee0*/  SHF.R.S32.HI R8, RZ, 0x6, R3.reuse ;  /* 0x00000006ff087819 */ /* 0x100fe40000011403 */
[----:B------:R-:W-:-:S03]  /*8ef0*/  PRMT R3, R0, 0x7610, R3 ;  /* 0x0000761000037816 */ /* 0x000fc60000000003 */
[----:B------:R-:W-:-:S07]  /*8f00*/  VIADD R0, R8, 0x1 ;  /* 0x0000000108007836 */ /* 0x000fce0000000000 */
.L_x_229:
[----:B------:R-:W-:-:S03]  /*8f10*/  UMOV UR6, 0xffffffff ;  /* 0xffffffff00067882 */ /* 0x000fc60000000000 */
[----:B------:R-:W-:Y:S05]  /*8f20*/  BRA.DIV UR6, `(.L_x_219) ;  /* 0x0000001606587947 */ /* 0x000fea000b800000 */
[----:B------:R-:W-:-:S13]  /*8f30*/  ELECT P6, URZ, PT ;  /* 0x00000000003f782f */ /* 0x000fda00038c0000 */
.L_x_257:
[----:B------:R-:W1:Y:S01]  /*8f40*/  LDC R4, c[0x0][0x28c] ;  /* 0x0000a300ff047b82 */ /* 0x000e620000000800 */
[----:B------:R-:W-:Y:S01]  /*8f50*/  BSSY B1, `(.L_x_220) ;  /* 0x0000038000017945 */ /* 0x000fe20003800000 */
[----:B-1----:R-:W-:-:S13]  /*8f60*/  ISETP.LT.OR P6, PT, R4, 0x1, !P6 ;  /* 0x000000010400780c */ /* 0x002fda00077c1670 */
[----:B------:R-:W-:Y:S05]  /*8f70*/  @P6 BRA `(.L_x_221) ;  /* 0x0000000000d46947 */ /* 0x000fea0003800000 */
[----:B------:R-:W-:Y:S01]  /*8f80*/  LEA R20, R20, UR4, 0x7 ;  /* 0x0000000414147c11 */ /* 0x000fe2000f8e38ff */
[----:B------:R-:W-:Y:S02]  /*8f90*/  IMAD.SHL.U32 R21, R21, 0x100, RZ ;  /* 0x0000010015157824 */ /* 0x000fe400078e00ff */
[----:B------:R-:W-:Y:S02]  /*8fa0*/  IMAD.MOV.U32 R19, RZ, RZ, RZ ;  /* 0x000000ffff137224 */ /* 0x000fe400078e00ff */
[----:B------:R-:W-:Y:S02]  /*8fb0*/  IMAD.MOV.U32 R4, RZ, RZ, R0 ;  /* 0x000000ffff047224 */ /* 0x000fe400078e0000 */
[----:B------:R-:W-:Y:S02]  /*8fc0*/  IMAD.MOV.U32 R5, RZ, RZ, R10 ;  /* 0x000000ffff057224 */ /* 0x000fe400078e000a */
[----:B------:R-:W-:-:S07]  /*8fd0*/  IMAD.MOV.U32 R6, RZ, RZ, R9 ;  /* 0x000000ffff067224 */ /* 0x000fce00078e0009 */
.L_x_224:
[----:B------:R-:W1:Y:S01]  /*8fe0*/  S2R R12, SR_CgaCtaId ;  /* 0x00000000000c7919 */ /* 0x000e620000008800 */
[----:B------:R-:W-:Y:S02]  /*8ff0*/  MOV R7, 0x400 ;  /* 0x0000040000077802 */ /* 0x000fe40000000f00 */
[----:B------:R-:W-:Y:S02]  /*9000*/  LOP3.LUT P1, RZ, R18, 0x7f, RZ, 0xc0, !PT ;  /* 0x0000007f12ff7812 */ /* 0x000fe4000782c0ff */
[----:B-1----:R-:W-:Y:S02]  /*9010*/  LEA R15, R12, R7, 0x18 ;  /* 0x000000070c0f7211 */ /* 0x002fe400078ec0ff */
[----:B------:R-:W-:-:S09]  /*9020*/  SHF.L.U32 R7, R5, 0x1f, RZ ;  /* 0x0000001f05077819 */ /* 0x000fd200000006ff */
[----:B------:R-:W1:Y:S01]  /*9030*/  @!P1 LDC R12, c[0x0][0x500] ;  /* 0x00014000ff0c9b82 */ /* 0x000e620000000800 */
[----:B------:R-:W-:-:S04]  /*9040*/  IMAD R14, R6, 0x8, R15 ;  /* 0x00000008060e7824 */ /* 0x000fc800078e020f */
[----:B------:R-:W2:Y:S02]  /*9050*/  SYNCS.PHASECHK.TRANS64.TRYWAIT P0, [R14+URZ+0x20], R7 ;  /* 0x000020070e0075a7 */ /* 0x000ea4000800017f */
[----:B--2---:R-:W-:Y:S05]  /*9060*/  @!P0 BRA `(.L_x_222) ;  /* 0x0000001400288947 */ /* 0x004fea0003800000 */
.L_x_258:
[----:B--2---:R-:W-:Y:S01]  /*9070*/  PRMT R7, R11, 0x9910, RZ ;  /* 0x000099100b077816 */ /* 0x004fe200000000ff */
[----:B-1----:R1:W-:Y:S03]  /*9080*/  @!P1 SYNCS.ARRIVE.TRANS64 RZ, [R14+URZ], R12 ;  /* 0x0000000c0eff99a7 */ /* 0x0023e6000800003f */
[----:B------:R-:W-:-:S13]  /*9090*/  ISETP.NE.AND P0, PT, R7, 0x2, PT ;  /* 0x000000020700780c */ /* 0x000fda0003f05270 */
[----:B-1----:R-:W-:Y:S05]  /*90a0*/  @P0 BRA `(.L_x_223) ;  /* 0x0000000000040947 */ /* 0x002fea0003800000 */
[----:B------:R-:W-:Y:S01]  /*90b0*/  BPT.TRAP 0x1 ;  /* 0x000000040000795c */ /* 0x000fe20000300000 */
.L_x_223:
[C---:B------:R-:W-:Y:S01]  /*90c0*/  LEA R7, R6.reuse, UR5, 0xd ;  /* 0x0000000506077c11 */ /* 0x040fe2000f8e68ff */
[--C-:B------:R-:W-:Y:S01]  /*90d0*/  IMAD R12, R6, 0x8000, R15.reuse ;  /* 0x00008000060c7824 */ /* 0x100fe200078e020f */
[----:B------:R-:W-:Y:S01]  /*90e0*/  R2UR UR9, R14 ;  /* 0x000000000e0972ca */ /* 0x000fe200000e0000 */
[----:B------:R-:W-:Y:S01]  /*90f0*/  UIADD3 UR6, UP0, UR22, 0xf0, URZ ;  /* 0x000000f016067890 */ /* 0x000fe2000ff1e03f */
[----:B------:R-:W-:Y:S01]  /*9100*/  R2UR UR11, R21 ;  /* 0x00000000150b72ca */ /* 0x000fe200000e0000 */
[----:B------:R-:W-:Y:S01]  /*9110*/  IMAD R7, R7, 0x2, R15 ;  /* 0x0000000207077824 */ /* 0x000fe200078e020f */
[----:B------:R-:W-:Y:S01]  /*9120*/  R2UR UR7, R12 ;  /* 0x000000000c0772ca */ /* 0x000fe200000e0000 */
[----:B------:R-:W-:Y:S01]  /*9130*/  UIADD3 UR24, UP1, UR22, 0x1f0, URZ ;  /* 0x000001f016187890 */ /* 0x000fe2000ff3e03f */
[----:B------:R-:W-:Y:S01]  /*9140*/  R2UR UR10, R19 ;  /* 0x00000000130a72ca */ /* 0x000fe200000e0000 */
[----:B------:R-:W-:Y:S01]  /*9150*/  VIADD R6, R6, 0x1 ;  /* 0x0000000106067836 */ /* 0x000fe20000000000 */
[----:B------:R-:W-:Y:S01]  /*9160*/  R2UR UR8, R7 ;  /* 0x00000000070872ca */ /* 0x000fe200000e0000 */
[----:B------:R-:W-:Y:S01]  /*9170*/  UIADD3.X UR25, URZ, UR23, URZ, UP1, !UPT ;  /* 0x000000173f197290 */ /* 0x000fe20008ffe43f */
[----:B------:R-:W-:Y:S01]  /*9180*/  R2UR UR12, R13 ;  /* 0x000000000d0c72ca */ /* 0x000fe200000e0000 */
[----:B------:R-:W-:Y:S01]  /*9190*/  UMOV UR14, 0x0 ;  /* 0x00000000000e7882 */ /* 0x000fe20000000000 */
[----:B------:R-:W-:Y:S01]  /*91a0*/  IADD3 R4, R4, -0x1, RZ ;  /* 0xffffffff04047810 */ /* 0x000fe20007ffe0ff */
[----:B------:R-:W-:Y:S01]  /*91b0*/  UMOV UR15, 0x10000000 ;  /* 0x10000000000f7882 */ /* 0x000fe20000000000 */
[----:B------:R-:W-:Y:S01]  /*91c0*/  R2UR UR20, R20 ;  /* 0x00000000141472ca */ /* 0x000fe200000e0000 */
[----:B------:R-:W-:Y:S01]  /*91d0*/  UMOV UR21, 0x30000 ;  /* 0x0003000000157882 */ /* 0x000fe20000000000 */
[----:B------:R-:W-:Y:S01]  /*91e0*/  ISETP.GT.AND P1, PT, R4, 0x1, PT ;  /* 0x000000010400780c */ /* 0x000fe20003f24270 */
[----:B------:R-:W-:Y:S01]  /*91f0*/  UIADD3 UR13, UR7, 0x8400, URZ ;  /* 0x00008400070d7890 */ /* 0x000fe2000fffe03f */
[----:B------:R-:W-:Y:S01]  /*9200*/  ISETP.NE.AND P0, PT, R6, 0x4, PT ;  /* 0x000000040600780c */ /* 0x000fe20003f05270 */
[----:B------:R-:W-:Y:S01]  /*9210*/  UIADD3.X UR7, URZ, UR23, URZ, UP0, !UPT ;  /* 0x000000173f077290 */ /* 0x000fe200087fe43f */
[----:B------:R-:W-:Y:S01]  /*9220*/  VIADD R19, R19, 0x40 ;  /* 0x0000004013137836 */ /* 0x000fe20000000000 */
[----:B------:R-:W-:Y:S01]  /*9230*/  UIADD3 UR16, UR8, 0x28400, URZ ;  /* 0x0002840008107890 */ /* 0x000fe2000fffe03f */
[----:B------:R-:W-:-:S02]  /*9240*/  SEL R12, RZ, 0x1, P0 ;  /* 0x00000001ff0c7807 */ /* 0x000fc40000000000 */
[----:B------:R-:W-:Y:S01]  /*9250*/  UMOV UR8, UR13 ;  /* 0x0000000d00087c82 */ /* 0x000fe20008000000 */
[----:B------:R-:W-:Y:S02]  /*9260*/  SEL R6, R6, RZ, P0 ;  /* 0x000000ff06067207 */ /* 0x000fe40000000000 */
[----:B------:R-:W-:Y:S01]  /*9270*/  LOP3.LUT R5, R5, R12, RZ, 0x3c, !PT ;  /* 0x0000000c05057212 */ /* 0x000fe200078e3cff */
[----:B------:R1:W-:Y:S02]  /*9280*/  UTMALDG.3D [UR8], [UR6], desc[UR14] ;  /* 0x00000e08060075b4 */ /* 0x0003e40008011000 */
[----:B-1----:R-:W-:Y:S01]  /*9290*/  UMOV UR8, UR16 ;  /* 0x0000001000087c82 */ /* 0x002fe20008000000 */
[----:B------:R-:W-:Y:S02]  /*92a0*/  UMOV UR11, UR20 ;  /* 0x00000014000b7c82 */ /* 0x000fe40008000000 */
[----:B------:R1:W-:Y:S02]  /*92b0*/  UTMALDG.3D.MULTICAST [UR8], [UR24], UR21, desc[UR14] ;  /* 0x00000e08180073b4 */ /* 0x0003e40008011815 */
[----:B-1----:R-:W-:Y:S05]  /*92c0*/  @P1 BRA `(.L_x_224) ;  /* 0xfffffffc00441947 */ /* 0x002fea000383ffff */
.L_x_221:
[----:B------:R-:W-:Y:S05]  /*92d0*/  BSYNC B1 ;  /* 0x0000000000017941 */ /* 0x000fea0003800000 */
.L_x_220:
[----:B------:R-:W-:Y:S01]  /*92e0*/  LOP3.LUT P1, RZ, R3, 0xff, RZ, 0xc0, !PT ;  /* 0x000000ff03ff7812 */ /* 0x000fe2000782c0ff */
[----:B------:R-:W-:Y:S01]  /*92f0*/  IMAD.IADD R9, R8, 0x1, R9 ;  /* 0x0000000108097824 */ /* 0x000fe200078e0209 */
[----:B------:R-:W-:Y:S01]  /*9300*/  IADD3 R16, P2, R16, UR40, RZ ;  /* 0x0000002810107c10 */ /* 0x000fe2000ff5e0ff */
[----:B------:R-:W-:Y:S01]  /*9310*/  ULDC.64 UR6, c[0x0][0x8f8] ;  /* 0x00023e0000067ab9 */ /* 0x000fe20000000a00 */
[----:B------:R-:W-:Y:S01]  /*9320*/  BSSY B1, `(.L_x_225) ;  /* 0x000006b000017945 */ /* 0x000fe20003800000 */
[----:B------:R-:W-:Y:S01]  /*9330*/  IMAD.MOV.U32 R21, RZ, RZ, -0x1 ;  /* 0xffffffffff157424 */ /* 0x000fe200078e00ff */
[----:B------:R-:W-:Y:S01]  /*9340*/  SHF.R.U32.HI R3, RZ, 0x2, R9 ;  /* 0x00000002ff037819 */ /* 0x000fe20000011609 */
[----:B------:R-:W-:Y:S01]  /*9350*/  IMAD.MOV.U32 R20, RZ, RZ, -0x1 ;  /* 0xffffffffff147424 */ /* 0x000fe200078e00ff */
[----:B------:R-:W-:Y:S01]  /*9360*/  ISETP.GT.U32.AND P0, PT, R9, 0x3, PT ;  /* 0x000000030900780c */ /* 0x000fe20003f04070 */
[----:B------:R-:W-:Y:S01]  /*9370*/  IMAD.MOV.U32 R13, RZ, RZ, -0x1 ;  /* 0xffffffffff0d7424 */ /* 0x000fe200078e00ff */
[----:B------:R-:W-:-:S02]  /*9380*/  LOP3.LUT R3, R3, 0x1, RZ, 0xc0, !PT ;  /* 0x0000000103037812 */ /* 0x000fc400078ec0ff */
[----:B------:R-:W-:Y:S01]  /*9390*/  ISETP.LT.U32.AND P0, PT, R8, 0x4, P0 ;  /* 0x000000040800780c */ /* 0x000fe20000701070 */
[----:B------:R-:W1:Y:S01]  /*93a0*/  @P1 S2R R5, SR_CgaCtaId ;  /* 0x0000000000051919 */ /* 0x000e620000008800 */
[----:B------:R-:W-:Y:S02]  /*93b0*/  @P1 MOV R4, 0x400 ;  /* 0x0000040000041802 */ /* 0x000fe40000000f00 */
[----:B------:R-:W-:Y:S02]  /*93c0*/  IADD3.X R17, R17, UR39, RZ, P2, !PT ;  /* 0x0000002711117c10 */ /* 0x000fe400097fe4ff */
[----:B------:R-:W-:Y:S02]  /*93d0*/  ISETP.GE.U32.AND P2, PT, R16, UR6, PT ;  /* 0x0000000610007c0c */ /* 0x000fe4000bf46070 */
[----:B------:R-:W-:Y:S02]  /*93e0*/  LOP3.LUT R9, R9, 0x3, RZ, 0xc0, !PT ;  /* 0x0000000309097812 */ /* 0x000fe400078ec0ff */
[----:B-1----:R-:W-:-:S04]  /*93f0*/  @P1 LEA R4, R5, R4, 0x18 ;  /* 0x0000000405041211 */ /* 0x002fc800078ec0ff */
[----:B------:R1:W-:Y:S01]  /*9400*/  @P1 SYNCS.ARRIVE.TRANS64.A1T0 RZ, [R4+URZ+0x88], RZ ;  /* 0x000088ff04ff19a7 */ /* 0x0003e2000810003f */
[----:B------:R-:W-:Y:S02]  /*9410*/  ISETP.NE.U32.AND P1, PT, R3, 0x1, PT ;  /* 0x000000010300780c */ /* 0x000fe40003f25070 */
[----:B------:R-:W-:Y:S02]  /*9420*/  SEL R3, RZ, 0x1, !P0 ;  /* 0x00000001ff037807 */ /* 0x000fe40004000000 */
[----:B------:R-:W-:Y:S02]  /*9430*/  ISETP.GE.U32.AND.EX P0, PT, R17, UR7, PT, P2 ;  /* 0x0000000711007c0c */ /* 0x000fe4000bf06120 */
[----:B------:R-:W-:-:S04]  /*9440*/  ISETP.GT.U32.AND P1, PT, R8, 0x3, !P1 ;  /* 0x000000030800780c */ /* 0x000fc80004f24070 */
[----:B-1----:R-:W-:-:S04]  /*9450*/  SEL R4, RZ, 0x1, !P1 ;  /* 0x00000001ff047807 */ /* 0x002fc80004800000 */
[--C-:B------:R-:W-:Y:S02]  /*9460*/  LOP3.LUT R10, R4, R10, R3.reuse, 0x96, !PT ;  /* 0x0000000a040a7212 */ /* 0x100fe400078e9603 */
[----:B------:R-:W-:Y:S02]  /*9470*/  PRMT R4, RZ, 0x7610, R4 ;  /* 0x00007610ff047816 */ /* 0x000fe40000000004 */
[----:B------:R-:W-:Y:S01]  /*9480*/  PRMT R3, RZ, 0x7610, R3 ;  /* 0x00007610ff037816 */ /* 0x000fe20000000003 */
[----:B------:R-:W-:Y:S06]  /*9490*/  @P0 BRA `(.L_x_226) ;  /* 0x00000004004c0947 */ /* 0x000fec0003800000 */
[----:B------:R-:W1:Y:S01]  /*94a0*/  S2R R14, SR_CTAID.X ;  /* 0x00000000000e7919 */ /* 0x000e620000002500 */
[----:B------:R-:W-:Y:S01]  /*94b0*/  ULDC.64 UR6, c[0x0][0x8d0] ;  /* 0x0002340000067ab9 */ /* 0x000fe20000000a00 */
[----:B------:R-:W2:Y:S01]  /*94c0*/  LDC R15, c[0x0][0x144] ;  /* 0x00005100ff0f7b82 */ /* 0x000ea20000000800 */
[----:B------:R-:W-:Y:S01]  /*94d0*/  ISETP.NE.U32.AND P0, PT, RZ, UR6, PT ;  /* 0x00000006ff007c0c */ /* 0x000fe2000bf05070 */
[----:B------:R-:W3:Y:S01]  /*94e0*/  S2R R12, SR_CTAID.Y ;  /* 0x00000000000c7919 */ /* 0x000ee20000002600 */
[----:B------:R-:W-:Y:S01]  /*94f0*/  ULDC UR8, c[0x0][0x150] ;  /* 0x0000540000087ab9 */ /* 0x000fe20000000800 */
[----:B------:R-:W-:Y:S01]  /*9500*/  ULDC UR9, c[0x0][0x8d8] ;  /* 0x0002360000097ab9 */ /* 0x000fe20000000800 */
[----:B------:R-:W-:Y:S01]  /*9510*/  ISETP.NE.AND.EX P0, PT, RZ, UR7, PT, P0 ;  /* 0x00000007ff007c0c */ /* 0x000fe2000bf05300 */
[----:B------:R-:W-:Y:S01]  /*9520*/  IMAD.MOV.U32 R4, RZ, RZ, R16 ;  /* 0x000000ffff047224 */ /* 0x000fe200078e0010 */
[----:B-1----:R-:W-:-:S05]  /*9530*/  I2FP.F32.U32 R5, R14 ;  /* 0x0000000e00057245 */ /* 0x002fca0000201000 */
[----:B------:R-:W-:Y:S01]  /*9540*/  FMUL R19, R5, UR8 ;  /* 0x0000000805137c20 */ /* 0x000fe20008400000 */
[----:B------:R-:W-:-:S05]  /*9550*/  IMAD.MOV.U32 R5, RZ, RZ, R17 ;  /* 0x000000ffff057224 */ /* 0x000fca00078e0011 */
[----:B---3--:R-:W-:Y:S05]  /*9560*/  @!P0 BRA `(.L_x_227) ;  /* 0x0000000000288947 */ /* 0x008fea0003800000 */
[----:B------:R-:W-:Y:S02]  /*9570*/  ULDC UR8, c[0x0][0x8dc] ;  /* 0x0002370000087ab9 */ /* 0x000fe40000000800 */
[----:B------:R-:W-:-:S05]  /*9580*/  IADD3 R5, P0, R16, UR8, RZ ;  /* 0x0000000810057c10 */ /* 0x000fca000ff1e0ff */
[----:B------:R-:W-:-:S04]  /*9590*/  IMAD.X R13, RZ, RZ, R17, P0 ;  /* 0x000000ffff0d7224 */ /* 0x000fc800000e0611 */
[----:B------:R-:W-:-:S04]  /*95a0*/  IMAD.WIDE.U32 R6, R13, UR6, RZ ;  /* 0x000000060d067c25 */ /* 0x000fc8000f8e00ff */
[----:B------:R-:W-:-:S04]  /*95b0*/  IMAD.WIDE.U32 R6, P0, R5, UR7, R6 ;  /* 0x0000000705067c25 */ /* 0x000fc8000f800006 */
[----:B------:R-:W-:-:S04]  /*95c0*/  IMAD.WIDE.U32 R4, R5, UR6, RZ ;  /* 0x0000000605047c25 */ /* 0x000fc8000f8e00ff */
[----:B------:R-:W-:Y:S01]  /*95d0*/  IMAD.MOV.U32 R4, RZ, RZ, R7 ;  /* 0x000000ffff047224 */ /* 0x000fe200078e0007 */
[----:B------:R-:W-:Y:S01]  /*95e0*/  IADD3 RZ, P1, R5, R6, RZ ;  /* 0x0000000605ff7210 */ /* 0x000fe20007f3e0ff */
[----:B------:R-:W-:-:S04]  /*95f0*/  IMAD.X R5, RZ, RZ, RZ, P0 ;  /* 0x000000ffff057224 */ /* 0x000fc800000e06ff */
[----:B------:R-:W-:-:S08]  /*9600*/  IMAD.WIDE.U32.X R4, R13, UR7, R4, P1 ;  /* 0x000000070d047c25 */ /* 0x000fd000088e0404 */
.L_x_227:
[--C-:B------:R-:W-:Y:S01]  /*9610*/  SHF.R.U64 R13, R4, UR9, R5.reuse ;  /* 0x00000009040d7c19 */ /* 0x100fe20008001205 */
[----:B------:R-:W1:Y:S01]  /*9620*/  F2I.U32.TRUNC.NTZ R19, R19 ;  /* 0x0000001300137305 */ /* 0x000e62000020f000 */
[----:B------:R-:W-:Y:S01]  /*9630*/  SHF.R.U32.HI R4, RZ, UR9, R5 ;  /* 0x00000009ff047c19 */ /* 0x000fe20008011605 */
[----:B------:R-:W-:Y:S01]  /*9640*/  ULDC.64 UR6, c[0x0][0x8c8] ;  /* 0x0002320000067ab9 */ /* 0x000fe20000000a00 */
[----:B------:R-:W-:Y:S01]  /*9650*/  IADD3 R7, P0, RZ, -R13, RZ ;  /* 0x8000000dff077210 */ /* 0x000fe20007f1e0ff */
[----:B------:R-:W-:Y:S01]  /*9660*/  ULDC.64 UR8, c[0x0][0x8e8] ;  /* 0x00023a0000087ab9 */ /* 0x000fe20000000a00 */
[----:B------:R-:W3:Y:S02]  /*9670*/  LDC R21, c[0x0][0x148] ;  /* 0x00005200ff157b82 */ /* 0x000ee40000000800 */
[----:B------:R-:W-:Y:S02]  /*9680*/  IADD3.X R4, RZ, ~R4, RZ, P0, !PT ;  /* 0x80000004ff047210 */ /* 0x000fe400007fe4ff */
[----:B------:R-:W-:-:S03]  /*9690*/  ISETP.NE.U32.AND P0, PT, RZ, UR8, PT ;  /* 0x00000008ff007c0c */ /* 0x000fc6000bf05070 */
[----:B------:R-:W-:Y:S01]  /*96a0*/  IMAD R6, R4, UR6, RZ ;  /* 0x0000000604067c24 */ /* 0x000fe2000f8e02ff */
[----:B------:R-:W-:Y:S01]  /*96b0*/  ISETP.NE.AND.EX P0, PT, RZ, UR9, PT, P0 ;  /* 0x00000009ff007c0c */ /* 0x000fe2000bf05300 */
[----:B------:R-:W-:Y:S01]  /*96c0*/  IMAD.WIDE.U32 R4, R7, UR6, R16 ;  /* 0x0000000607047c25 */ /* 0x000fe2000f8e0010 */
[----:B------:R-:W-:-:S03]  /*96d0*/  ULDC UR6, c[0x0][0x8c0] ;  /* 0x0002300000067ab9 */ /* 0x000fc60000000800 */
[----:B------:R-:W-:Y:S01]  /*96e0*/  IMAD R7, R7, UR7, R6 ;  /* 0x0000000707077c24 */ /* 0x000fe2000f8e0206 */
[----:B------:R-:W-:Y:S01]  /*96f0*/  ULDC UR7, c[0x0][0x154] ;  /* 0x0000550000077ab9 */ /* 0x000fe20000000800 */
[----:B-1----:R-:W-:Y:S02]  /*9700*/  IMAD.MOV R6, RZ, RZ, -R19 ;  /* 0x000000ffff067224 */ /* 0x002fe400078e0a13 */
[----:B------:R-:W-:Y:S02]  /*9710*/  IMAD.IADD R5, R5, 0x1, R7 ;  /* 0x0000000105057824 */ /* 0x000fe400078e0207 */
[----:B--2---:R-:W-:Y:S01]  /*9720*/  IMAD R14, R15, R6, R14 ;  /* 0x000000060f0e7224 */ /* 0x004fe200078e020e */
[----:B------:R-:W-:Y:S02]  /*9730*/  I2FP.F32.U32 R6, R12 ;  /* 0x0000000c00067245 */ /* 0x000fe40000201000 */
[--C-:B------:R-:W-:Y:S02]  /*9740*/  SHF.R.U64 R15, R4, UR6, R5.reuse ;  /* 0x00000006040f7c19 */ /* 0x100fe40008001205 */
[----:B------:R-:W-:Y:S01]  /*9750*/  SHF.R.U32.HI R4, RZ, UR6, R5 ;  /* 0x00000006ff047c19 */ /* 0x000fe20008011605 */
[----:B------:R-:W-:Y:S01]  /*9760*/  FMUL R6, R6, UR7 ;  /* 0x0000000706067c20 */ /* 0x000fe20008400000 */
[----:B------:R-:W-:-:S02]  /*9770*/  ULDC UR6, c[0x0][0x8b0] ;  /* 0x00022c0000067ab9 */ /* 0x000fc40000000800 */
[--C-:B------:R-:W-:Y:S01]  /*9780*/  SHF.R.U64 R20, R15, UR6, R4.reuse ;  /* 0x000000060f147c19 */ /* 0x100fe20008001204 */
[----:B------:R1:W2:Y:S01]  /*9790*/  F2I.U32.TRUNC.NTZ R24, R6 ;  /* 0x0000000600187305 */ /* 0x0002a2000020f000 */
[----:B------:R-:W-:Y:S01]  /*97a0*/  SHF.R.U32.HI R5, RZ, UR6, R4 ;  /* 0x00000006ff057c19 */ /* 0x000fe20008011604 */
[----:B------:R-:W-:-:S03]  /*97b0*/  ULDC UR6, c[0x0][0x900] ;  /* 0x0002400000067ab9 */ /* 0x000fc60000000800 */
[--C-:B------:R-:W-:Y:S02]  /*97c0*/  SHF.R.U64 R19, R20, UR6, R5.reuse ;  /* 0x0000000614137c19 */ /* 0x100fe40008001205 */
[----:B------:R-:W-:-:S03]  /*97d0*/  SHF.R.U32.HI R23, RZ, UR6, R5 ;  /* 0x00000006ff177c19 */ /* 0x000fc60008011605 */
[----:B------:R-:W-:Y:S02]  /*97e0*/  IMAD.MOV.U32 R4, RZ, RZ, R19 ;  /* 0x000000ffff047224 */ /* 0x000fe400078e0013 */
[----:B------:R-:W-:Y:S01]  /*97f0*/  IMAD.MOV.U32 R5, RZ, RZ, R23 ;  /* 0x000000ffff057224 */ /* 0x000fe200078e0017 */
[----:B-1----:R-:W-:Y:S06]  /*9800*/  @!P0 BRA `(.L_x_228) ;  /* 0x0000000000288947 */ /* 0x002fec0003800000 */
        /* <DEDUP_REMOVED lines=10> */
.L_x_228:
[----:B------:R-:W-:Y:S01]  /*98b0*/  ISETP.NE.AND P0, PT, R2, 0x1, PT ;  /* 0x000000010200780c */ /* 0x000fe20003f05270 */
[----:B------:R-:W-:Y:S01]  /*98c0*/  ULDC UR6, c[0x0][0x8f0] ;  /* 0x00023c0000067ab9 */ /* 0x000fe20000000800 */
[----:B------:R-:W-:Y:S01]  /*98d0*/  LOP3.LUT R20, R20, UR18, RZ, 0xc0, !PT ;  /* 0x0000001214147c12 */ /* 0x000fe2000f8ec0ff */
[----:B--2---:R-:W-:Y:S01]  /*98e0*/  IMAD.MOV R24, RZ, RZ, -R24 ;  /* 0x000000ffff187224 */ /* 0x004fe200078e0a18 */
[----:B------:R-:W-:Y:S01]  /*98f0*/  SHF.R.U64 R5, R4, UR6, R5 ;  /* 0x0000000604057c19 */ /* 0x000fe20008001205 */
[----:B------:R-:W-:Y:S01]  /*9900*/  ULDC UR6, c[0x0][0x8e0] ;  /* 0x0002380000067ab9 */ /* 0x000fe20000000800 */
[----:B------:R-:W-:Y:S01]  /*9910*/  LOP3.LUT R6, R15, UR17, RZ, 0xc0, !PT ;  /* 0x000000110f067c12 */ /* 0x000fe2000f8ec0ff */
[----:B------:R-:W-:Y:S02]  /*9920*/  ULDC UR7, c[0x0][0x8b8] ;  /* 0x00022e0000077ab9 */ /* 0x000fe40000000800 */
[----:B------:R-:W-:Y:S02]  /*9930*/  IMAD.MOV R4, RZ, RZ, -R5 ;  /* 0x000000ffff047224 */ /* 0x000fe400078e0a05 */
[----:B------:R-:W-:-:S02]  /*9940*/  IMAD R5, R5, UR19, R20 ;  /* 0x0000001305057c24 */ /* 0x000fc4000f8e0214 */
[----:B---3--:R-:W-:Y:S02]  /*9950*/  @P0 IMAD R14, R21, R24, R12 ;  /* 0x00000018150e0224 */ /* 0x008fe400078e020c */
[----:B------:R-:W-:Y:S01]  /*9960*/  IMAD R19, R4, UR6, R19 ;  /* 0x0000000604137c24 */ /* 0x000fe2000f8e0213 */
[----:B------:R-:W-:Y:S01]  /*9970*/  ULDC UR6, c[0x0][0x8a8] ;  /* 0x00022a0000067ab9 */ /* 0x000fe20000000800 */
[----:B------:R-:W-:Y:S02]  /*9980*/  IMAD R14, R5, UR7, R14 ;  /* 0x00000007050e7c24 */ /* 0x000fe4000f8e020e */
[----:B------:R-:W-:Y:S02]  /*9990*/  IMAD R19, R19, UR6, R6 ;  /* 0x0000000613137c24 */ /* 0x000fe4000f8e0206 */
[----:B------:R-:W-:-:S03]  /*99a0*/  IMAD.MOV.U32 R4, RZ, RZ, 0x1 ;  /* 0x00000001ff047424 */ /* 0x000fc600078e00ff */
[----:B------:R-:W-:Y:S02]  /*99b0*/  SEL R20, R19, R14, !P0 ;  /* 0x0000000e13147207 */ /* 0x000fe40004000000 */
[----:B------:R-:W-:-:S07]  /*99c0*/  SEL R21, R14, R19, !P0 ;  /* 0x000000130e157207 */ /* 0x000fce0004000000 */
.L_x_226:
[----:B------:R-:W-:Y:S05]  /*99d0*/  BSYNC B1 ;  /* 0x0000000000017941 */ /* 0x000fea0003800000 */
.L_x_225:
[----:B------:R-:W-:-:S13]  /*99e0*/  LOP3.LUT P0, RZ, R4, 0xff, RZ, 0xc0, !PT ;  /* 0x000000ff04ff7812 */ /* 0x000fda000780c0ff */
[----:B------:R-:W-:Y:S05]  /*99f0*/  @P0 BRA `(.L_x_229) ;  /* 0xfffffff400440947 */ /* 0x000fea000383ffff */
[----:B------:R-:W-:Y:S05]  /*9a00*/  BSYNC B0 ;  /* 0x0000000000007941 */ /* 0x000fea0003800000 */
.L_x_218:
[----:B------:R-:W-:-:S03]  /*9a10*/  UMOV UR6, 0xffffffff ;  /* 0xffffffff00067882 */ /* 0x000fc60000000000 */
[----:B------:R-:W-:Y:S05]  /*9a20*/  BRA.DIV UR6, `(.L_x_230) ;  /* 0x0000000a06cc7947 */ /* 0x000fea000b800000 */
[----:B------:R-:W-:-:S13]  /*9a30*/  ELECT P6, URZ, PT ;  /* 0x00000000003f782f */ /* 0x000fda00038c0000 */
.L_x_261:
[----:B------:R-:W-:Y:S05]  /*9a40*/  @!P6 BRA `(.L_x_13) ;  /* 0x0000000000a4e947 */ /* 0x000fea0003800000 */
[----:B------:R-:W-:-:S04]  /*9a50*/  LOP3.LUT R22, R22, 0x2, RZ, 0xfc, !PT ;  /* 0x0000000216167812 */ /* 0x000fc800078efcff */
[----:B------:R-:W-:-:S13]  /*9a60*/  ISETP.NE.AND P0, PT, R22, 0x3, PT ;  /* 0x000000031600780c */ /* 0x000fda0003f05270 */
[----:B------:R-:W-:Y:S05]  /*9a70*/  @!P0 BRA `(.L_x_231) ;  /* 0x0000000000048947 */ /* 0x000fea0003800000 */
[----:B-1----:R-:W-:Y:S01]  /*9a80*/  BPT.TRAP 0x1 ;  /* 0x000000040000795c */ /* 0x002fe20000300000 */
.L_x_231:
[----:B------:R-:W2:Y:S01]  /*9a90*/  S2R R3, SR_CgaCtaId ;  /* 0x0000000000037919 */ /* 0x000ea20000008800 */
[----:B------:R-:W-:Y:S02]  /*9aa0*/  MOV R0, 0x400 ;  /* 0x0000040000007802 */ /* 0x000fe40000000f00 */
[----:B------:R-:W-:Y:S02]  /*9ab0*/  SHF.L.U32 R2, R10, 0x1f, RZ ;  /* 0x0000001f0a027819 */ /* 0x000fe400000006ff */
[----:B--2---:R-:W-:-:S04]  /*9ac0*/  LEA R0, R3, R0, 0x18 ;  /* 0x0000000003007211 */ /* 0x004fc800078ec0ff */
[----:B------:R-:W-:-:S05]  /*9ad0*/  IADD3 R0, R0, 0x20, RZ ;  /* 0x0000002000007810 */ /* 0x000fca0007ffe0ff */
[C---:B------:R-:W-:Y:S02]  /*9ae0*/  IMAD R5, R9.reuse, 0x8, R0 ;  /* 0x0000000809057824 */ /* 0x040fe400078e0200 */
[----:B------:R-:W-:Y:S02]  /*9af0*/  VIADD R9, R9, 0x1 ;  /* 0x0000000109097836 */ /* 0x000fe40000000000 */
[----:B------:R-:W2:Y:S03]  /*9b00*/  SYNCS.PHASECHK.TRANS64.TRYWAIT P0, [R5+URZ], R2 ;  /* 0x00000002050075a7 */ /* 0x000ea6000800017f */
[----:B------:R-:W-:-:S04]  /*9b10*/  ISETP.NE.AND P1, PT, R9, 0x4, PT ;  /* 0x000000040900780c */ /* 0x000fc80003f25270 */
[----:B------:R-:W-:Y:S02]  /*9b20*/  SEL R3, RZ, 0x1, P1 ;  /* 0x00000001ff037807 */ /* 0x000fe40000800000 */
[----:B------:R-:W-:Y:S02]  /*9b30*/  SEL R9, R9, RZ, P1 ;  /* 0x000000ff09097207 */ /* 0x000fe40000800000 */
[----:B------:R-:W-:-:S03]  /*9b40*/  LOP3.LUT R10, R10, R3, RZ, 0x3c, !PT ;  /* 0x000000030a0a7212 */ /* 0x000fc600078e3cff */
[----:B------:R-:W-:Y:S01]  /*9b50*/  IMAD R7, R9, 0x8, R0 ;  /* 0x0000000809077824 */ /* 0x000fe200078e0200 */
[----:B------:R-:W-:Y:S01]  /*9b60*/  SHF.L.U32 R4, R10, 0x1f, RZ ;  /* 0x0000001f0a047819 */ /* 0x000fe200000006ff */
[----:B--2---:R-:W-:Y:S06]  /*9b70*/  @!P0 BRA `(.L_x_232) ;  /* 0x0000000800988947 */ /* 0x004fec0003800000 */
.L_x_262:
[----:B------:R-:W3:Y:S01]  /*9b80*/  SYNCS.PHASECHK.TRANS64.TRYWAIT P0, [R7+URZ], R4 ;  /* 0x00000004070075a7 */ /* 0x000ee2000800017f */
[----:B--2---:R-:W-:-:S05]  /*9b90*/  VIADD R2, R9, 0x1 ;  /* 0x0000000109027836 */ /* 0x004fca0000000000 */
[----:B------:R-:W-:-:S04]  /*9ba0*/  ISETP.NE.AND P1, PT, R2, 0x4, PT ;  /* 0x000000040200780c */ /* 0x000fc80003f25270 */
[----:B------:R-:W-:Y:S02]  /*9bb0*/  SEL R3, RZ, 0x1, P1 ;  /* 0x00000001ff037807 */ /* 0x000fe40000800000 */
[----:B------:R-:W-:Y:S02]  /*9bc0*/  SEL R9, R2, RZ, P1 ;  /* 0x000000ff02097207 */ /* 0x000fe40000800000 */
[----:B------:R-:W-:-:S03]  /*9bd0*/  LOP3.LUT R11, R10, R3, RZ, 0x3c, !PT ;  /* 0x000000030a0b7212 */ /* 0x000fc600078e3cff */
[----:B------:R-:W-:Y:S01]  /*9be0*/  IMAD R6, R9, 0x8, R0 ;  /* 0x0000000809067824 */ /* 0x000fe200078e0200 */
[----:B------:R-:W-:Y:S01]  /*9bf0*/  SHF.L.U32 R5, R11, 0x1f, RZ ;  /* 0x0000001f0b057819 */ /* 0x000fe200000006ff */
[----:B---3--:R-:W-:Y:S06]  /*9c00*/  @!P0 BRA `(.L_x_233) ;  /* 0x0000000800888947 */ /* 0x008fec0003800000 */
.L_x_263:
[----:B------:R-:W3:Y:S01]  /*9c10*/  SYNCS.PHASECHK.TRANS64.TRYWAIT P0, [R6+URZ], R5 ;  /* 0x00000005060075a7 */ /* 0x000ee2000800017f */
[----:B------:R-:W-:-:S05]  /*9c20*/  VIADD R2, R9, 0x1 ;  /* 0x0000000109027836 */ /* 0x000fca0000000000 */
[----:B------:R-:W-:-:S04]  /*9c30*/  ISETP.NE.AND P1, PT, R2, 0x4, PT ;  /* 0x000000040200780c */ /* 0x000fc80003f25270 */
[----:B--2---:R-:W-:Y:S02]  /*9c40*/  SEL R4, RZ, 0x1, P1 ;  /* 0x00000001ff047807 */ /* 0x004fe40000800000 */
[----:B------:R-:W-:Y:S02]  /*9c50*/  SEL R3, R2, RZ, P1 ;  /* 0x000000ff02037207 */ /* 0x000fe40000800000 */
[----:B------:R-:W-:Y:S01]  /*9c60*/  LOP3.LUT R4, R11, R4, RZ, 0x3c, !PT ;  /* 0x000000040b047212 */ /* 0x000fe200078e3cff */
[----:B---3--:R-:W-:Y:S06]  /*9c70*/  @!P0 BRA `(.L_x_234) ;  /* 0x0000000800808947 */ /* 0x008fec0003800000 */
.L_x_264:
[----:B------:R-:W-:Y:S01]  /*9c80*/  IMAD R3, R3, 0x8, R0 ;  /* 0x0000000803037824 */ /* 0x000fe200078e0200 */
[----:B------:R-:W-:-:S07]  /*9c90*/  SHF.L.U32 R0, R4, 0x1f, RZ ;  /* 0x0000001f04007819 */ /* 0x000fce00000006ff */
.L_x_235:
[----:B---3--:R3:W4:Y:S02]  /*9ca0*/  SYNCS.PHASECHK.TRANS64.TRYWAIT P0, [R3+URZ], R0 ;  /* 0x00000000030075a7 */ /* 0x008724000800017f */
[----:B----4-:R-:W-:Y:S05]  /*9cb0*/  @!P0 NANOSLEEP.SYNCS 0x989680 ;  /* 0x009896800000895d */ /* 0x010fea0003900000 */
[----:B------:R-:W4:Y:S02]  /*9cc0*/  @!P0 SYNCS.PHASECHK.TRANS64 P0, [R3+URZ], R0 ;  /* 0x00000000030085a7 */ /* 0x000f24000800007f */
[----:B----4-:R-:W-:Y:S05]  /*9cd0*/  @!P0 BRA `(.L_x_235) ;  /* 0xfffffffc00f08947 */ /* 0x010fea000383ffff */
.L_x_13:
[----:B-1----:R-:W-:Y:S05]  /*9ce0*/  BSYNC B6 ;  /* 0x0000000000067941 */ /* 0x002fea0003800000 */
.L_x_11:
[----:B------:R-:W-:Y:S05]  /*9cf0*/  EXIT ;  /* 0x000000000000794d */ /* 0x000fea0003800000 */
.L_x_26:
[----:B----4-:R4:W1:Y:S02]  /*9d00*/  SYNCS.PHASECHK.TRANS64.TRYWAIT P1, [R3+URZ], R0 ;  /* 0x00000000030075a7 */ /* 0x010864000802017f */
[----:B-1----:R-:W-:Y:S05]  /*9d10*/  @!P1 NANOSLEEP.SYNCS 0x989680 ;  /* 0x009896800000995d */ /* 0x002fea0003900000 */
[----:B------:R-:W1:Y:S02]  /*9d20*/  @!P1 SYNCS.PHASECHK.TRANS64 P1, [R3+URZ], R0 ;  /* 0x00000000030095a7 */ /* 0x000e64000802007f */
[----:B-1----:R-:W-:Y:S05]  /*9d30*/  @!P1 BRA `(.L_x_26) ;  /* 0xfffffffc00f09947 */ /* 0x002fea000383ffff */
[----:B------:R-:W-:Y:S05]  /*9d40*/  BRA `(.L_x_25) ;  /* 0xffffff7c00207947 */ /* 0x000fea000383ffff */
.L_x_31:
[----:B---3--:R-:W-:-:S04]  /*9d50*/  IMAD.U32 R5, RZ, RZ, UR4 ;  /* 0x00000004ff057e24 */ /* 0x008fc8000f8e00ff */
[----:B------:R3:W4:Y:S03]  /*9d60*/  SYNCS.PHASECHK.TRANS64.TRYWAIT P1, [R5+URZ], R4 ;  /* 0x00000004050075a7 */ /* 0x000726000802017f */
[----:B----4-:R-:W-:Y:S05]  /*9d70*/  @!P1 NANOSLEEP.SYNCS 0x989680 ;  /* 0x009896800000995d */ /* 0x010fea0003900000 */
[----:B------:R-:W4:Y:S02]  /*9d80*/  @!P1 SYNCS.PHASECHK.TRANS64 P1, [R5+URZ], R4 ;  /* 0x00000004050095a7 */ /* 0x000f24000802007f */
[----:B----4-:R-:W-:Y:S05]  /*9d90*/  @!P1 BRA `(.L_x_31) ;  /* 0xfffffffc00ec9947 */ /* 0x010fea000383ffff */
[----:B------:R-:W-:Y:S05]  /*9da0*/  BRA `(.L_x_30) ;  /* 0xffffff8000447947 */ /* 0x000fea000383ffff */
.L_x_53:
[----:B-1----:R-:W-:-:S04]  /*9db0*/  IMAD.U32 R5, RZ, RZ, UR53 ;  /* 0x00000035ff057e24 */ /* 0x002fc8000f8e00ff */
[----:B------:R1:W2:Y:S03]  /*9dc0*/  SYNCS.PHASECHK.TRANS64.TRYWAIT P0, [R5+URZ+0x40], R4 ;  /* 0x00004004050075a7 */ /* 0x0002a6000800017f */
[----:B--2---:R-:W-:Y:S05]  /*9dd0*/  @!P0 NANOSLEEP.SYNCS 0x989680 ;  /* 0x009896800000895d */ /* 0x004fea0003900000 */
[----:B------:R-:W2:Y:S02]  /*9de0*/  @!P0 SYNCS.PHASECHK.TRANS64 P0, [R5+URZ+0x40], R4 ;  /* 0x00004004050085a7 */ /* 0x000ea4000800007f */
[----:B--2---:R-:W-:Y:S05]  /*9df0*/  @!P0 BRA `(.L_x_53) ;  /* 0xfffffffc00ec8947 */ /* 0x004fea000383ffff */
[----:B------:R-:W-:Y:S05]  /*9e00*/  BRA `(.L_x_236) ;  /* 0xffffff8c00787947 */ /* 0x000fea000383ffff */
.L_x_64:
[----:B-1----:R1:W2:Y:S02]  /*9e10*/  SYNCS.PHASECHK.TRANS64.TRYWAIT P4, [R4+URZ+0x40], R5 ;  /* 0x00004005040075a7 */ /* 0x0022a4000808017f */
[----:B--2---:R-:W-:Y:S05]  /*9e20*/  @!P4 NANOSLEEP.SYNCS 0x989680 ;  /* 0x009896800000c95d */ /* 0x004fea0003900000 */
[----:B------:R-:W2:Y:S02]  /*9e30*/  @!P4 SYNCS.PHASECHK.TRANS64 P4, [R4+URZ+0x40], R5 ;  /* 0x000040050400c5a7 */ /* 0x000ea4000808007f */
[----:B--2---:R-:W-:Y:S05]  /*9e40*/  @!P4 BRA `(.L_x_64) ;  /* 0xfffffffc00f0c947 */ /* 0x004fea000383ffff */
[----:B------:R-:W-:Y:S05]  /*9e50*/  BRA `(.L_x_237) ;  /* 0xffffff9400987947 */ /* 0x000fea000383ffff */
.L_x_75:
[----:B-1----:R1:W2:Y:S02]  /*9e60*/  SYNCS.PHASECHK.TRANS64.TRYWAIT P5, [R4+URZ+0x40], R5 ;  /* 0x00004005040075a7 */ /* 0x0022a400080a017f */
[----:B--2---:R-:W-:Y:S05]  /*9e70*/  @!P5 NANOSLEEP.SYNCS 0x989680 ;  /* 0x009896800000d95d */ /* 0x004fea0003900000 */
[----:B------:R-:W2:Y:S02]  /*9e80*/  @!P5 SYNCS.PHASECHK.TRANS64 P5, [R4+URZ+0x40], R5 ;  /* 0x000040050400d5a7 */ /* 0x000ea400080a007f */
[----:B--2---:R-:W-:Y:S05]  /*9e90*/  @!P5 BRA `(.L_x_75) ;  /* 0xfffffffc00f0d947 */ /* 0x004fea000383ffff */
[----:B------:R-:W-:Y:S05]  /*9ea0*/  BRA `(.L_x_238) ;  /* 0xffffff9c00547947 */ /* 0x000fea000383ffff */
.L_x_86:
[----:B-1----:R1:W2:Y:S02]  /*9eb0*/  SYNCS.PHASECHK.TRANS64.TRYWAIT P5, [R5+URZ+0x40], R4 ;  /* 0x00004004050075a7 */ /* 0x0022a400080a017f */
[----:B--2---:R-:W-:Y:S05]  /*9ec0*/  @!P5 NANOSLEEP.SYNCS 0x989680 ;  /* 0x009896800000d95d */ /* 0x004fea0003900000 */
[----:B------:R-:W2:Y:S02]  /*9ed0*/  @!P5 SYNCS.PHASECHK.TRANS64 P5, [R5+URZ+0x40], R4 ;  /* 0x000040040500d5a7 */ /* 0x000ea400080a007f */
[----:B--2---:R-:W-:Y:S05]  /*9ee0*/  @!P5 BRA `(.L_x_86) ;  /* 0xfffffffc00f0d947 */ /* 0x004fea000383ffff */
[----:B------:R-:W-:Y:S05]  /*9ef0*/  BRA `(.L_x_239) ;  /* 0xffffffa400147947 */ /* 0x000fea000383ffff */
.L_x_97:
[----:B-1----:R1:W2:Y:S02]  /*9f00*/  SYNCS.PHASECHK.TRANS64.TRYWAIT P5, [R4+URZ+0x40], R5 ;  /* 0x00004005040075a7 */ /* 0x0022a400080a017f */
[----:B--2---:R-:W-:Y:S05]  /*9f10*/  @!P5 NANOSLEEP.SYNCS 0x989680 ;  /* 0x009896800000d95d */ /* 0x004fea0003900000 */
[----:B------:R-:W2:Y:S02]  /*9f20*/  @!P5 SYNCS.PHASECHK.TRANS64 P5, [R4+URZ+0x40], R5 ;  /* 0x000040050400d5a7 */ /* 0x000ea400080a007f */
[----:B--2---:R-:W-:Y:S05]  /*9f30*/  @!P5 BRA `(.L_x_97) ;  /* 0xfffffffc00f0d947 */ /* 0x004fea000383ffff */
[----:B------:R-:W-:Y:S05]  /*9f40*/  BRA `(.L_x_240) ;  /* 0xffffffa800d47947 */ /* 0x000fea000383ffff */
.L_x_108:
[----:B-1----:R1:W2:Y:S02]  /*9f50*/  SYNCS.PHASECHK.TRANS64.TRYWAIT P5, [R4+URZ+0x40], R5 ;  /* 0x00004005040075a7 */ /* 0x0022a400080a017f */
[----:B--2---:R-:W-:Y:S05]  /*9f60*/  @!P5 NANOSLEEP.SYNCS 0x989680 ;  /* 0x009896800000d95d */ /* 0x004fea0003900000 */
[----:B------:R-:W2:Y:S02]  /*9f70*/  @!P5 SYNCS.PHASECHK.TRANS64 P5, [R4+URZ+0x40], R5 ;  /* 0x000040050400d5a7 */ /* 0x000ea400080a007f */
[----:B--2---:R-:W-:Y:S05]  /*9f80*/  @!P5 BRA `(.L_x_108) ;  /* 0xfffffffc00f0d947 */ /* 0x004fea000383ffff */
[----:B------:R-:W-:Y:S05]  /*9f90*/  BRA `(.L_x_241) ;  /* 0xffffffb0008c7947 */ /* 0x000fea000383ffff */
.L_x_119:
[----:B-1----:R1:W2:Y:S02]  /*9fa0*/  SYNCS.PHASECHK.TRANS64.TRYWAIT P5, [R4+URZ+0x40], R5 ;  /* 0x00004005040075a7 */ /* 0x0022a400080a017f */
[----:B--2---:R-:W-:Y:S05]  /*9fb0*/  @!P5 NANOSLEEP.SYNCS 0x989680 ;  /* 0x009896800000d95d */ /* 0x004fea0003900000 */
[----:B------:R-:W2:Y:S02]  /*9fc0*/  @!P5 SYNCS.PHASECHK.TRANS64 P5, [R4+URZ+0x40], R5 ;  /* 0x000040050400d5a7 */ /* 0x000ea400080a007f */
[----:B--2---:R-:W-:Y:S05]  /*9fd0*/  @!P5 BRA `(.L_x_119) ;  /* 0xfffffffc00f0d947 */ /* 0x004fea000383ffff */
[----:B------:R-:W-:Y:S05]  /*9fe0*/  BRA `(.L_x_242) ;  /* 0xffffffb800447947 */ /* 0x000fea000383ffff */
.L_x_130:
[----:B-1----:R1:W2:Y:S02]  /*9ff0*/  SYNCS.PHASECHK.TRANS64.TRYWAIT P4, [R4+URZ+0x40], R25 ;  /* 0x00004019040075a7 */ /* 0x0022a4000808017f */
[----:B--2---:R-:W-:Y:S05]  /*a000*/  @!P4 NANOSLEEP.SYNCS 0x989680 ;  /* 0x009896800000c95d */ /* 0x004fea0003900000 */
[----:B------:R-:W2:Y:S02]  /*a010*/  @!P4 SYNCS.PHASECHK.TRANS64 P4, [R4+URZ+0x40], R25 ;  /* 0x000040190400c5a7 */ /* 0x000ea4000808007f */
[----:B--2---:R-:W-:Y:S05]  /*a020*/  @!P4 BRA `(.L_x_130) ;  /* 0xfffffffc00f0c947 */ /* 0x004fea000383ffff */
[----:B------:R-:W-:Y:S05]  /*a030*/  BRA `(.L_x_243) ;  /* 0xffffffbc00f07947 */ /* 0x000fea000383ffff */
.L_x_150:
[----:B-1----:R-:W-:-:S04]  /*a040*/  IMAD.U32 R3, RZ, RZ, UR4 ;  /* 0x00000004ff037e24 */ /* 0x002fc8000f8e00ff */
[----:B------:R1:W2:Y:S03]  /*a050*/  SYNCS.PHASECHK.TRANS64.TRYWAIT P0, [R3+URZ+0x88], R0 ;  /* 0x00008800030075a7 */ /* 0x0002a6000800017f */
[----:B--2---:R-:W-:Y:S05]  /*a060*/  @!P0 NANOSLEEP.SYNCS 0x989680 ;  /* 0x009896800000895d */ /* 0x004fea0003900000 */
[----:B------:R-:W2:Y:S02]  /*a070*/  @!P0 SYNCS.PHASECHK.TRANS64 P0, [R3+URZ+0x88], R0 ;  /* 0x00008800030085a7 */ /* 0x000ea4000800007f */
[----:B--2---:R-:W-:Y:S05]  /*a080*/  @!P0 BRA `(.L_x_150) ;  /* 0xfffffffc00ec8947 */ /* 0x004fea000383ffff */
[----:B------:R-:W-:Y:S05]  /*a090*/  BRA `(.L_x_149) ;  /* 0xffffffd4004c7947 */ /* 0x000fea000383ffff */
.L_x_159:
[----:B-1----:R-:W-:-:S04]  /*a0a0*/  MOV R5, UR13 ;  /* 0x0000000d00057c02 */ /* 0x002fc80008000f00 */
[----:B------:R1:W2:Y:S03]  /*a0b0*/  SYNCS.PHASECHK.TRANS64.TRYWAIT P1, [R5+URZ+0x60], R4 ;  /* 0x00006004050075a7 */ /* 0x0002a6000802017f */
[----:B--2---:R-:W-:Y:S05]  /*a0c0*/  @!P1 NANOSLEEP.SYNCS 0x989680 ;  /* 0x009896800000995d */ /* 0x004fea0003900000 */
[----:B------:R-:W2:Y:S02]  /*a0d0*/  @!P1 SYNCS.PHASECHK.TRANS64 P1, [R5+URZ+0x60], R4 ;  /* 0x00006004050095a7 */ /* 0x000ea4000802007f */
[----:B--2---:R-:W-:Y:S05]  /*a0e0*/  @!P1 BRA `(.L_x_159) ;  /* 0xfffffffc00ec9947 */ /* 0x004fea000383ffff */
[----:B------:R-:W-:Y:S05]  /*a0f0*/  BRA `(.L_x_244) ;  /* 0xffffffd800307947 */ /* 0x000fea000383ffff */
.L_x_165:
[----:B-12---:R-:W-:-:S04]  /*a100*/  IMAD.U32 R5, RZ, RZ, UR13 ;  /* 0x0000000dff057e24 */ /* 0x006fc8000f8e00ff */
[----:B------:R1:W2:Y:S03]  /*a110*/  SYNCS.PHASECHK.TRANS64.TRYWAIT P1, [R5+URZ+0x68], R4 ;  /* 0x00006804050075a7 */ /* 0x0002a6000802017f */
[----:B--2---:R-:W-:Y:S05]  /*a120*/  @!P1 NANOSLEEP.SYNCS 0x989680 ;  /* 0x009896800000995d */ /* 0x004fea0003900000 */
[----:B------:R-:W2:Y:S02]  /*a130*/  @!P1 SYNCS.PHASECHK.TRANS64 P1, [R5+URZ+0x68], R4 ;  /* 0x00006804050095a7 */ /* 0x000ea4000802007f */
[----:B--2---:R-:W-:Y:S05]  /*a140*/  @!P1 BRA `(.L_x_165) ;  /* 0xfffffffc00ec9947 */ /* 0x004fea000383ffff */
[----:B------:R-:W-:Y:S05]  /*a150*/  BRA `(.L_x_245) ;  /* 0xffffffd800787947 */ /* 0x000fea000383ffff */
.L_x_171:
[----:B-123--:R-:W-:-:S04]  /*a160*/  IMAD.U32 R5, RZ, RZ, UR13 ;  /* 0x0000000dff057e24 */ /* 0x00efc8000f8e00ff */
[----:B------:R1:W2:Y:S03]  /*a170*/  SYNCS.PHASECHK.TRANS64.TRYWAIT P1, [R5+URZ+0x70], R4 ;  /* 0x00007004050075a7 */ /* 0x0002a6000802017f */
[----:B--2---:R-:W-:Y:S05]  /*a180*/  @!P1 NANOSLEEP.SYNCS 0x989680 ;  /* 0x009896800000995d */ /* 0x004fea0003900000 */
[----:B------:R-:W2:Y:S02]  /*a190*/  @!P1 SYNCS.PHASECHK.TRANS64 P1, [R5+URZ+0x70], R4 ;  /* 0x00007004050095a7 */ /* 0x000ea4000802007f */
[----:B--2---:R-:W-:Y:S05]  /*a1a0*/  @!P1 BRA `(.L_x_171) ;  /* 0xfffffffc00ec9947 */ /* 0x004fea000383ffff */
[----:B------:R-:W-:Y:S05]  /*a1b0*/  BRA `(.L_x_246) ;  /* 0xffffffd800cc7947 */ /* 0x000fea000383ffff */
.L_x_177:
[----:B-1234-:R-:W-:-:S04]  /*a1c0*/  IMAD.U32 R5, RZ, RZ, UR13 ;  /* 0x0000000dff057e24 */ /* 0x01efc8000f8e00ff */
[----:B------:R1:W2:Y:S03]  /*a1d0*/  SYNCS.PHASECHK.TRANS64.TRYWAIT P1, [R5+URZ+0x78], R4 ;  /* 0x00007804050075a7 */ /* 0x0002a6000802017f */
[----:B--2---:R-:W-:Y:S05]  /*a1e0*/  @!P1 NANOSLEEP.SYNCS 0x989680 ;  /* 0x009896800000995d */ /* 0x004fea0003900000 */
[----:B------:R-:W2:Y:S02]  /*a1f0*/  @!P1 SYNCS.PHASECHK.TRANS64 P1, [R5+URZ+0x78], R4 ;  /* 0x00007804050095a7 */ /* 0x000ea4000802007f */
[----:B--2---:R-:W-:Y:S05]  /*a200*/  @!P1 BRA `(.L_x_177) ;  /* 0xfffffffc00ec9947 */ /* 0x004fea000383ffff */
[----:B------:R-:W-:Y:S05]  /*a210*/  BRA `(.L_x_247) ;  /* 0xffffffdc00187947 */ /* 0x000fea000383ffff */
.L_x_183:
[----:B-1234-:R-:W-:-:S04]  /*a220*/  IMAD.U32 R5, RZ, RZ, UR13 ;  /* 0x0000000dff057e24 */ /* 0x01efc8000f8e00ff */
[----:B------:R1:W2:Y:S03]  /*a230*/  SYNCS.PHASECHK.TRANS64.TRYWAIT P1, [R5+URZ+0x60], R4 ;  /* 0x00006004050075a7 */ /* 0x0002a6000802017f */
[----:B--2---:R-:W-:Y:S05]  /*a240*/  @!P1 NANOSLEEP.SYNCS 0x989680 ;  /* 0x009896800000995d */ /* 0x004fea0003900000 */
[----:B------:R-:W2:Y:S02]  /*a250*/  @!P1 SYNCS.PHASECHK.TRANS64 P1, [R5+URZ+0x60], R4 ;  /* 0x00006004050095a7 */ /* 0x000ea4000802007f */
[----:B--2---:R-:W-:Y:S05]  /*a260*/  @!P1 BRA `(.L_x_183) ;  /* 0xfffffffc00ec9947 */ /* 0x004fea000383ffff */
[----:B------:R-:W-:Y:S05]  /*a270*/  BRA `(.L_x_248) ;  /* 0xffffffdc006c7947 */ /* 0x000fea000383ffff */
.L_x_189:
[----:B-1234-:R-:W-:-:S04]  /*a280*/  IMAD.U32 R5, RZ, RZ, UR13 ;  /* 0x0000000dff057e24 */ /* 0x01efc8000f8e00ff */
[----:B------:R1:W2:Y:S03]  /*a290*/  SYNCS.PHASECHK.TRANS64.TRYWAIT P1, [R5+URZ+0x68], R4 ;  /* 0x00006804050075a7 */ /* 0x0002a6000802017f */
[----:B--2---:R-:W-:Y:S05]  /*a2a0*/  @!P1 NANOSLEEP.SYNCS 0x989680 ;  /* 0x009896800000995d */ /* 0x004fea0003900000 */
[----:B------:R-:W2:Y:S02]  /*a2b0*/  @!P1 SYNCS.PHASECHK.TRANS64 P1, [R5+URZ+0x68], R4 ;  /* 0x00006804050095a7 */ /* 0x000ea4000802007f */
[----:B--2---:R-:W-:Y:S05]  /*a2c0*/  @!P1 BRA `(.L_x_189) ;  /* 0xfffffffc00ec9947 */ /* 0x004fea000383ffff */
[----:B------:R-:W-:Y:S05]  /*a2d0*/  BRA `(.L_x_249) ;  /* 0xffffffdc00ac7947 */ /* 0x000fea000383ffff */
.L_x_195:
[----:B-1234-:R-:W-:-:S04]  /*a2e0*/  IMAD.U32 R5, RZ, RZ, UR13 ;  /* 0x0000000dff057e24 */ /* 0x01efc8000f8e00ff */
[----:B------:R1:W2:Y:S03]  /*a2f0*/  SYNCS.PHASECHK.TRANS64.TRYWAIT P1, [R5+URZ+0x70], R4 ;  /* 0x00007004050075a7 */ /* 0x0002a6000802017f */
[----:B--2---:R-:W-:Y:S05]  /*a300*/  @!P1 NANOSLEEP.SYNCS 0x989680 ;  /* 0x009896800000995d */ /* 0x004fea0003900000 */
[----:B------:R-:W2:Y:S02]  /*a310*/  @!P1 SYNCS.PHASECHK.TRANS64 P1, [R5+URZ+0x70], R4 ;  /* 0x00007004050095a7 */ /* 0x000ea4000802007f */
[----:B--2---:R-:W-:Y:S05]  /*a320*/  @!P1 BRA `(.L_x_195) ;  /* 0xfffffffc00ec9947 */ /* 0x004fea000383ffff */
[----:B------:R-:W-:Y:S05]  /*a330*/  BRA `(.L_x_250) ;  /* 0xffffffdc00f47947 */ /* 0x000fea000383ffff */
.L_x_201:
[----:B-1234-:R-:W-:-:S04]  /*a340*/  IMAD.U32 R5, RZ, RZ, UR13 ;  /* 0x0000000dff057e24 */ /* 0x01efc8000f8e00ff */
[----:B------:R1:W2:Y:S03]  /*a350*/  SYNCS.PHASECHK.TRANS64.TRYWAIT P1, [R5+URZ+0x78], R4 ;  /* 0x00007804050075a7 */ /* 0x0002a6000802017f */
[----:B--2---:R-:W-:Y:S05]  /*a360*/  @!P1 NANOSLEEP.SYNCS 0x989680 ;  /* 0x009896800000995d */ /* 0x004fea0003900000 */
[----:B------:R-:W2:Y:S02]  /*a370*/  @!P1 SYNCS.PHASECHK.TRANS64 P1, [R5+URZ+0x78], R4 ;  /* 0x00007804050095a7 */ /* 0x000ea4000802007f */
[----:B--2---:R-:W-:Y:S05]  /*a380*/  @!P1 BRA `(.L_x_201) ;  /* 0xfffffffc00ec9947 */ /* 0x004fea000383ffff */
[----:B------:R-:W-:Y:S05]  /*a390*/  BRA `(.L_x_251) ;  /* 0xffffffe000307947 */ /* 0x000fea000383ffff */
.L_x_211:
[----:B------:R1:W1:Y:S02]  /*a3a0*/  SYNCS.PHASECHK.TRANS64.TRYWAIT P0, [R0+URZ+0x60], R3 ;  /* 0x00006003000075a7 */ /* 0x000264000800017f */
[----:B-1----:R-:W-:Y:S05]  /*a3b0*/  @!P0 NANOSLEEP.SYNCS 0x989680 ;  /* 0x009896800000895d */ /* 0x002fea0003900000 */
[----:B------:R-:W1:Y:S02]  /*a3c0*/  @!P0 SYNCS.PHASECHK.TRANS64 P0, [R0+URZ+0x60], R3 ;  /* 0x00006003000085a7 */ /* 0x000e64000800007f */
[----:B-1----:R-:W-:Y:S05]  /*a3d0*/  @!P0 BRA `(.L_x_211) ;  /* 0xfffffffc00f08947 */ /* 0x002fea000383ffff */
[----:B------:R-:W-:Y:S05]  /*a3e0*/  BRA `(.L_x_252) ;  /* 0xffffffe800147947 */ /* 0x000fea000383ffff */
.L_x_213:
[----:B------:R1:W1:Y:S02]  /*a3f0*/  SYNCS.PHASECHK.TRANS64.TRYWAIT P0, [R0+URZ+0x68], R3 ;  /* 0x00006803000075a7 */ /* 0x000264000800017f */
[----:B-1----:R-:W-:Y:S05]  /*a400*/  @!P0 NANOSLEEP.SYNCS 0x989680 ;  /* 0x009896800000895d */ /* 0x002fea0003900000 */
[----:B------:R-:W1:Y:S02]  /*a410*/  @!P0 SYNCS.PHASECHK.TRANS64 P0, [R0+URZ+0x68], R3 ;  /* 0x00006803000085a7 */ /* 0x000e64000800007f */
[----:B-1----:R-:W-:Y:S05]  /*a420*/  @!P0 BRA `(.L_x_213) ;  /* 0xfffffffc00f08947 */ /* 0x002fea000383ffff */
[----:B------:R-:W-:Y:S05]  /*a430*/  BRA `(.L_x_253) ;  /* 0xffffffe800107947 */ /* 0x000fea000383ffff */
.L_x_215:
[----:B------:R1:W1:Y:S02]  /*a440*/  SYNCS.PHASECHK.TRANS64.TRYWAIT P0, [R0+URZ+0x70], R3 ;  /* 0x00007003000075a7 */ /* 0x000264000800017f */
[----:B-1----:R-:W-:Y:S05]  /*a450*/  @!P0 NANOSLEEP.SYNCS 0x989680 ;  /* 0x009896800000895d */ /* 0x002fea0003900000 */
[----:B------:R-:W1:Y:S02]  /*a460*/  @!P0 SYNCS.PHASECHK.TRANS64 P0, [R0+URZ+0x70], R3 ;  /* 0x00007003000085a7 */ /* 0x000e64000800007f */
[----:B-1----:R-:W-:Y:S05]  /*a470*/  @!P0 BRA `(.L_x_215) ;  /* 0xfffffffc00f08947 */ /* 0x002fea000383ffff */
[----:B------:R-:W-:Y:S05]  /*a480*/  BRA `(.L_x_254) ;  /* 0xffffffe8000c7947 */ /* 0x000fea000383ffff */
.L_x_219:
[----:B------:R-:W-:Y:S01]  /*a490*/  BSSY B1, `(.L_x_255) ;  /* 0x0000006000017945 */ /* 0x000fe20003800000 */
[----:B------:R-:W-:-:S07]  /*a4a0*/  IMAD.MOV.U32 R15, RZ, RZ, -0x1 ;  /* 0xffffffffff0f7424 */ /* 0x000fce00078e00ff */
[----:B------:R-:W-:Y:S05]  /*a4b0*/  WARPSYNC.COLLECTIVE R15, `(.L_x_256) ;  /* 0x000000000f0c7348 */ /* 0x000fea0003c00000 */
[----:B------:R-:W-:Y:S02]  /*a4c0*/  ELECT P6, UR62, PT ;  /* 0x00000000003e782f */ /* 0x000fe400038c0000 */
[----:B------:R-:W-:Y:S01]  /*a4d0*/  MOV R14, UR62 ;  /* 0x0000003e000e7c02 */ /* 0x000fe20008000f00 */
[----:B------:R-:W-:Y:S10]  /*a4e0*/  ENDCOLLECTIVE ;  /* 0x000000000000791b */ /* 0x000ff40003800000 */
.L_x_256:
[----:B------:R-:W-:Y:S05]  /*a4f0*/  BSYNC B1 ;  /* 0x0000000000017941 */ /* 0x000fea0003800000 */
.L_x_255:
[----:B------:R-:W-:Y:S05]  /*a500*/  BRA `(.L_x_257) ;  /* 0xffffffe8008c7947 */ /* 0x000fea000383ffff */
.L_x_222:
[----:B--2---:R2:W3:Y:S02]  /*a510*/  SYNCS.PHASECHK.TRANS64.TRYWAIT P0, [R14+URZ+0x20], R7 ;  /* 0x000020070e0075a7 */ /* 0x0044e4000800017f */
[----:B---3--:R-:W-:Y:S05]  /*a520*/  @!P0 NANOSLEEP.SYNCS 0x989680 ;  /* 0x009896800000895d */ /* 0x008fea0003900000 */
[----:B------:R-:W3:Y:S02]  /*a530*/  @!P0 SYNCS.PHASECHK.TRANS64 P0, [R14+URZ+0x20], R7 ;  /* 0x000020070e0085a7 */ /* 0x000ee4000800007f */
[----:B---3--:R-:W-:Y:S05]  /*a540*/  @!P0 BRA `(.L_x_222) ;  /* 0xfffffffc00f08947 */ /* 0x008fea000383ffff */
[----:B------:R-:W-:Y:S05]  /*a550*/  BRA `(.L_x_258) ;  /* 0xffffffe800c47947 */ /* 0x000fea000383ffff */
.L_x_230:
[----:B------:R-:W-:Y:S01]  /*a560*/  BSSY B0, `(.L_x_259) ;  /* 0x0000006000007945 */ /* 0x000fe20003800000 */
[----:B------:R-:W-:-:S07]  /*a570*/  IMAD.MOV.U32 R15, RZ, RZ, -0x1 ;  /* 0xffffffffff0f7424 */ /* 0x000fce00078e00ff */
[----:B-1----:R-:W-:Y:S05]  /*a580*/  WARPSYNC.COLLECTIVE R15, `(.L_x_260) ;  /* 0x000000000f0c7348 */ /* 0x002fea0003c00000 */
[----:B------:R-:W-:Y:S02]  /*a590*/  ELECT P6, UR62, PT ;  /* 0x00000000003e782f */ /* 0x000fe400038c0000 */
[----:B------:R-:W-:Y:S01]  /*a5a0*/  MOV R14, UR62 ;  /* 0x0000003e000e7c02 */ /* 0x000fe20008000f00 */
[----:B-1----:R-:W-:Y:S10]  /*a5b0*/  ENDCOLLECTIVE ;  /* 0x000000000000791b */ /* 0x002ff40003800000 */
.L_x_260:
[----:B------:R-:W-:Y:S05]  /*a5c0*/  BSYNC B0 ;  /* 0x0000000000007941 */ /* 0x000fea0003800000 */
.L_x_259:
[----:B------:R-:W-:Y:S05]  /*a5d0*/  BRA `(.L_x_261) ;  /* 0xfffffff400187947 */ /* 0x000fea000383ffff */
.L_x_232:
[----:B--2---:R2:W3:Y:S02]  /*a5e0*/  SYNCS.PHASECHK.TRANS64.TRYWAIT P0, [R5+URZ], R2 ;  /* 0x00000002050075a7 */ /* 0x0044e4000800017f */
[----:B---3--:R-:W-:Y:S05]  /*a5f0*/  @!P0 NANOSLEEP.SYNCS 0x989680 ;  /* 0x009896800000895d */ /* 0x008fea0003900000 */
[----:B------:R-:W3:Y:S02]  /*a600*/  @!P0 SYNCS.PHASECHK.TRANS64 P0, [R5+URZ], R2 ;  /* 0x00000002050085a7 */ /* 0x000ee4000800007f */
[----:B---3--:R-:W-:Y:S05]  /*a610*/  @!P0 BRA `(.L_x_232) ;  /* 0xfffffffc00f08947 */ /* 0x008fea000383ffff */
[----:B------:R-:W-:Y:S05]  /*a620*/  BRA `(.L_x_262) ;  /* 0xfffffff400547947 */ /* 0x000fea000383ffff */
.L_x_233:
[----:B--2---:R2:W3:Y:S02]  /*a630*/  SYNCS.PHASECHK.TRANS64.TRYWAIT P0, [R7+URZ], R4 ;  /* 0x00000004070075a7 */ /* 0x0044e4000800017f */
[----:B---3--:R-:W-:Y:S05]  /*a640*/  @!P0 NANOSLEEP.SYNCS 0x989680 ;  /* 0x009896800000895d */ /* 0x008fea0003900000 */
[----:B------:R-:W3:Y:S02]  /*a650*/  @!P0 SYNCS.PHASECHK.TRANS64 P0, [R7+URZ], R4 ;  /* 0x00000004070085a7 */ /* 0x000ee4000800007f */
[----:B---3--:R-:W-:Y:S05]  /*a660*/  @!P0 BRA `(.L_x_233) ;  /* 0xfffffffc00f08947 */ /* 0x008fea000383ffff */
[----:B------:R-:W-:Y:S05]  /*a670*/  BRA `(.L_x_263) ;  /* 0xfffffff400647947 */ /* 0x000fea000383ffff */
.L_x_234:
[----:B--2---:R2:W3:Y:S02]  /*a680*/  SYNCS.PHASECHK.TRANS64.TRYWAIT P0, [R6+URZ], R5 ;  /* 0x00000005060075a7 */ /* 0x0044e4000800017f */
[----:B---3--:R-:W-:Y:S05]  /*a690*/  @!P0 NANOSLEEP.SYNCS 0x989680 ;  /* 0x009896800000895d */ /* 0x008fea0003900000 */
[----:B------:R-:W3:Y:S02]  /*a6a0*/  @!P0 SYNCS.PHASECHK.TRANS64 P0, [R6+URZ], R5 ;  /* 0x00000005060085a7 */ /* 0x000ee4000800007f */
[----:B---3--:R-:W-:Y:S05]  /*a6b0*/  @!P0 BRA `(.L_x_234) ;  /* 0xfffffffc00f08947 */ /* 0x008fea000383ffff */
[----:B------:R-:W-:Y:S05]  /*a6c0*/  BRA `(.L_x_264) ;  /* 0xfffffff4006c7947 */ /* 0x000fea000383ffff */
.L_x_265:
[----:B------:R-:W-:-:S00]  /*a6d0*/  BRA `(.L_x_265) ;  /* 0xfffffffc00fc7947 */ /* 0x000fc0000383ffff */
[----:B------:R-:W-:-:S00]  /*a6e0*/  NOP ;  /* 0x0000000000007918 */ /* 0x000fc00000000000 */
        /* <DEDUP_REMOVED lines=9> */
.L_x_266:


//--------------------- .nv.global.init           --------------------------
	.section	.nv.global.init,"aw",@progbits
.nv.global.init:
	.type		$str$22,@object
	.size		$str$22,($str$26 - $str$22)
$str$22:
        /*0000*/ 	.byte	0x6b, 0x5f, 0x74, 0x69, 0x6c, 0x65, 0x5f, 0x63, 0x6f, 0x75, 0x6e, 0x74, 0x20, 0x3e, 0x3d, 0x20
        /*0010*/ 	.byte	0x31, 0x00
	.type		$str$26,@object
	.size		$str$26,($str$27 - $str$26)
$str$26:
        /*0012*/ 	.byte	0x28, 0x61, 0x64, 0x64, 0x72, 0x65, 0x73, 0x73, 0x20, 0x26, 0x20, 0x6d, 0x61, 0x73, 0x6b, 0x29
        /*0022*/ 	.byte	0x20, 0x3d, 0x3d, 0x20, 0x30, 0x00
	.type		$str$27,@object
	.size		$str$27,($str$23 - $str$27)
$str$27:
        /*0028*/ 	.byte	0x2f, 0x74, 0x6d, 0x70, 0x2f, 0x63, 0x75, 0x74, 0x6c, 0x61, 0x73, 0x73, 0x5f, 0x73, 0x77, 0x65
        /*0038*/ 	.byte	0x65, 0x70, 0x5f, 0x73, 0x72, 0x63, 0x2f, 0x69, 0x6e, 0x63, 0x6c, 0x75, 0x64, 0x65, 0x2f, 0x63
        /*0048*/ 	.byte	0x75, 0x74, 0x65, 0x2f, 0x70, 0x6f, 0x69, 0x6e, 0x74, 0x65, 0x72, 0x5f, 0x66, 0x6c, 0x61, 0x67
        /*0058*/ 	.byte	0x67, 0x65, 0x64, 0x2e, 0x68, 0x70, 0x70, 0x00
	.type		$str$23,@object
	.size		$str$23,(__unnamed_2 - $str$23)
$str$23:
        /*0060*/ 	.byte	0x2f, 0x74, 0x6d, 0x70, 0x2f, 0x63, 0x75, 0x74, 0x6c, 0x61, 0x73, 0x73, 0x5f, 0x73, 0x77, 0x65
        /*0070*/ 	.byte	0x65, 0x70, 0x5f, 0x73, 0x72, 0x63, 0x2f, 0x69, 0x6e, 0x63, 0x6c, 0x75, 0x64, 0x65, 0x2f, 0x63
        /*0080*/ 	.byte	0x75, 0x74, 0x6c, 0x61, 0x73, 0x73, 0x2f, 0x67, 0x65, 0x6d, 0x6d, 0x2f, 0x63, 0x6f, 0x6c, 0x6c
        /*0090*/ 	.byte	0x65, 0x63, 0x74, 0x69, 0x76, 0x65, 0x2f, 0x73, 0x6d, 0x39, 0x30, 0x5f, 0x6d, 0x6d, 0x61, 0x5f
        /*00a0*/ 	.byte	0x74, 0x6d, 0x61, 0x5f, 0x67, 0x6d, 0x6d, 0x61, 0x5f, 0x73, 0x73, 0x5f, 0x77, 0x61, 0x72, 0x70
        /*00b0*/ 	.byte	0x73, 0x70, 0x65, 0x63, 0x69, 0x61, 0x6c, 0x69, 0x7a, 0x65, 0x64, 0x2e, 0x68, 0x70, 0x70, 0x00
	.type		__unnamed_2,@object
	.size		__unnamed_2,(__unnamed_1 - __unnamed_2)
__unnamed_2:
        /*00c0*/ 	.byte	0x61, 0x75, 0x74, 0x6f, 0x20, 0x63, 0x75, 0x74, 0x65, 0x3a, 0x3a, 0x61, 0x73, 0x5f, 0x70, 0x6f
        /* <DEDUP_REMOVED lines=27> */
        /*0280*/ 	.byte	0x3c, 0x34, 0x30, 0x39, 0x36, 0x3e, 0x3e, 0x3e, 0x3e, 0x3e, 0x5d, 0x00
	.type		__unnamed_1,@object
	.size		__unnamed_1,(.L_0 - __unnamed_1)
__unnamed_1:
        /* <DEDUP_REMOVED lines=182> */
        /*0dec*/ 	.byte	0x00
.L_0:


//--------------------- .nv.shared._ZN7cutlass13device_kernelINS_4gemm6kernel13GemmUniversalIN4cute5tupleIJiiiiEEENS1_10collective13CollectiveMmaINS1_34MainloopSm90TmaGmmaWarpSpecializedILi4ENS5_IJNS4_1CILi2EEENSA_ILi1EEESC_EEENS1_35KernelTmaWarpSpecializedCooperativeEEENS5_IJNSA_ILi256EEENSA_ILi128EEENSA_ILi64EEEEEENS_10bfloat16_tENS5_IJlSC_lEEESK_SL_NS4_8TiledMMAINS4_8MMA_AtomIJNS4_4SM904GMMA28MMA_64x128x16_F32BF16BF16_SSILNSP_5MajorE0ELSR_0ELNSP_7ScaleInE1ELSS_1EEEEEENS4_6LayoutISD_NS5_IJSC_NSA_ILi0EEESW_EEEEENS5_IJNS4_10UnderscoreESZ_SZ_EEEEENS4_13SM90_TMA_LOADENS4_14ComposedLayoutINS4_7SwizzleILi3ELi4ELi3EEENS4_18smem_ptr_flag_bitsILi16EEENSV_INS5_IJNSA_ILi8EEESI_EEENS5_IJSI_SC_EEEEEEEvNS4_8identityENS4_23SM90_TMA_LOAD_MULTICASTES1C_vS1D_EENS_8epilogue10collective18CollectiveEpilogueINS1G_22Sm90TmaWarpSpecializedILi4ELi2ELi16ELb1ELb0EEEJSJ_NS5_IJSH_NSA_ILi32EEEEEESK_SL_SK_SL_NS1G_6fusion15FusionCallbacksIS1K_NS1N_17LinearCombinationISK_fSK_fLNS_15FloatRoundStyleE2EEESJ_S1M_JEEES12_NS13_INS14_ILi2ELi4ELi3EEES17_NSV_INS5_IJS18_S1L_EEENS5_IJS1L_SC_EEEEEEENS4_17SM75_U32x4_LDSM_NENS4_14SM90_TMA_STOREES1X_NS4_17SM90_U32x4_STSM_NENS4_9Copy_AtomIJS20_NS_6half_tEEEEvEEEvvEEEEvNT_6ParamsE --------------------------
	.section	.nv.shared._ZN7cutlass13device_kernelINS_4gemm6kernel13GemmUniversalIN4cute5tupleIJiiiiEEENS1_10collective13CollectiveMmaINS1_34MainloopSm90TmaGmmaWarpSpecializedILi4ENS5_IJNS4_1CILi2EEENSA_ILi1EEESC_EEENS1_35KernelTmaWarpSpecializedCooperativeEEENS5_IJNSA_ILi256EEENSA_ILi128EEENSA_ILi64EEEEEENS_10bfloat16_tENS5_IJlSC_lEEESK_SL_NS4_8TiledMMAINS4_8MMA_AtomIJNS4_4SM904GMMA28MMA_64x128x16_F32BF16BF16_SSILNSP_5MajorE0ELSR_0ELNSP_7ScaleInE1ELSS_1EEEEEENS4_6LayoutISD_NS5_IJSC_NSA_ILi0EEESW_EEEEENS5_IJNS4_10UnderscoreESZ_SZ_EEEEENS4_13SM90_TMA_LOADENS4_14ComposedLayoutINS4_7SwizzleILi3ELi4ELi3EEENS4_18smem_ptr_flag_bitsILi16EEENSV_INS5_IJNSA_ILi8EEESI_EEENS5_IJSI_SC_EEEEEEEvNS4_8identityENS4_23SM90_TMA_LOAD_MULTICASTES1C_vS1D_EENS_8epilogue10collective18CollectiveEpilogueINS1G_22Sm90TmaWarpSpecializedILi4ELi2ELi16ELb1ELb0EEEJSJ_NS5_IJSH_NSA_ILi32EEEEEESK_SL_SK_SL_NS1G_6fusion15FusionCallbacksIS1K_NS1N_17LinearCombinationISK_fSK_fLNS_15FloatRoundStyleE2EEESJ_S1M_JEEES12_NS13_INS14_ILi2ELi4ELi3EEES17_NSV_INS5_IJS18_S1L_EEENS5_IJS1L_SC_EEEEEEENS4_17SM75_U32x4_LDSM_NENS4_14SM90_TMA_STOREES1X_NS4_17SM90_U32x4_STSM_NENS4_9Copy_AtomIJS20_NS_6half_tEEEEvEEEvvEEEEvNT_6ParamsE,"aw",@nobits
	.sectionflags	@""
	.align	16
	.zero		1024


//--------------------- .nv.shared.reserved.0     --------------------------
	.section	.nv.shared.reserved.0,"aw",@nobits
	.weak		__nv_reservedSMEM_offset_0_alias
	.size		__nv_reservedSMEM_offset_0_alias, 0, 0
	.other		__nv_reservedSMEM_offset_0_alias,@"STO_CUDA_RESERVED_SHARED STV_DEFAULT"
__nv_reservedSMEM_offset_0_alias:
	.zero		0


//--------------------- .nv.global                --------------------------
	.section	.nv.global,"aw",@nobits
.nv.global:
	.type		_ZN39_INTERNAL_f2913b51_4_k_cu_018142a9_27924cute1_E,@object
	.size		_ZN39_INTERNAL_f2913b51_4_k_cu_018142a9_27924cute1_E,(_ZN39_INTERNAL_f2913b51_4_k_cu_018142a9_27924cuda3std3__45__cpo6cbeginE - _ZN39_INTERNAL_f2913b51_4_k_cu_018142a9_27924cute1_E)
_ZN39_INTERNAL_f2913b51_4_k_cu_018142a9_27924cute1_E:
	.zero		1
	.type		_ZN39_INTERNAL_f2913b51_4_k_cu_018142a9_27924cuda3std3__45__cpo6cbeginE,@object
	.size		_ZN39_INTERNAL_f2913b51_4_k_cu_018142a9_27924cuda3std3__45__cpo6cbeginE,(_ZN39_INTERNAL_f2913b51_4_k_cu_018142a9_27924cuda3std3__48in_placeE - _ZN39_INTERNAL_f2913b51_4_k_cu_018142a9_27924cuda3std3__45__cpo6cbeginE)
_ZN39_INTERNAL_f2913b51_4_k_cu_018142a9_27924cuda3std3__45__cpo6cbeginE:
	.zero		1
	.type		_ZN39_INTERNAL_f2913b51_4_k_cu_018142a9_27924cuda3std3__48in_placeE,@object
	.size		_ZN39_INTERNAL_f2913b51_4_k_cu_018142a9_27924cuda3std3__48in_placeE,(_ZN39_INTERNAL_f2913b51_4_k_cu_018142a9_27924cuda3std6ranges3__45__cpo9iter_moveE - _ZN39_INTERNAL_f2913b51_4_k_cu_018142a9_27924cuda3std3__48in_placeE)
_ZN39_INTERNAL_f2913b51_4_k_cu_018142a9_27924cuda3std3__48in_placeE:
	.zero		1
	.type		_ZN39_INTERNAL_f2913b51_4_k_cu_018142a9_27924cuda3std6ranges3__45__cpo9iter_moveE,@object
	.size		_ZN39_INTERNAL_f2913b51_4_k_cu_018142a9_27924cuda3std6ranges3__45__cpo9iter_moveE,(_ZN39_INTERNAL_f2913b51_4_k_cu_018142a9_27924cuda3std3__45__cpo5beginE - _ZN39_INTERNAL_f2913b51_4_k_cu_018142a9_27924cuda3std6ranges3__45__cpo9iter_moveE)
_ZN39_INTERNAL_f2913b51_4_k_cu_018142a9_27924cuda3std6ranges3__45__cpo9iter_moveE:
	.zero		1
	.type		_ZN39_INTERNAL_f2913b51_4_k_cu_018142a9_27924cuda3std3__45__cpo5beginE,@object
	.size		_ZN39_INTERNAL_f2913b51_4_k_cu_018142a9_27924cuda3std3__45__cpo5beginE,(_ZN39_INTERNAL_f2913b51_4_k_cu_018142a9_27924cuda3std3__441_GLOBAL__N__f2913b51_4_k_cu_018142a9_27926ignoreE - _ZN39_INTERNAL_f2913b51_4_k_cu_018142a9_27924cuda3std3__45__cpo5beginE)
_ZN39_INTERNAL_f2913b51_4_k_cu_018142a9_27924cuda3std3__45__cpo5beginE:
	.zero		1
	.type		_ZN39_INTERNAL_f2913b51_4_k_cu_018142a9_27924cuda3std3__441_GLOBAL__N__f2913b51_4_k_cu_018142a9_27926ignoreE,@object
	.size		_ZN39_INTERNAL_f2913b51_4_k_cu_018142a9_27924cuda3std3__441_GLOBAL__N__f2913b51_4_k_cu_018142a9_27926ignoreE,(_ZN39_INTERNAL_f2913b51_4_k_cu_018142a9_27924cute7productE - _ZN39_INTERNAL_f2913b51_4_k_cu_018142a9_27924cuda3std3__441_GLOBAL__N__f2913b51_4_k_cu_018142a9_27926ignoreE)
_ZN39_INTERNAL_f2913b51_4_k_cu_018142a9_27924cuda3std3__441_GLOBAL__N__f2913b51_4_k_cu_018142a9_27926ignoreE:
	.zero		1
	.type		_ZN39_INTERNAL_f2913b51_4_k_cu_018142a9_27924cute7productE,@object
	.size		_ZN39_INTERNAL_f2913b51_4_k_cu_018142a9_27924cute7productE,(_ZN39_INTERNAL_f2913b51_4_k_cu_018142a9_27924cuda3std3__45__cpo3endE - _ZN39_INTERNAL_f2913b51_4_k_cu_018142a9_27924cute7productE)
_ZN39_INTERNAL_f2913b51_4_k_cu_018142a9_27924cute7productE:
	.zero		1
	.type		_ZN39_INTERNAL_f2913b51_4_k_cu_018142a9_27924cuda3std3__45__cpo3endE,@object
	.size		_ZN39_INTERNAL_f2913b51_4_k_cu_018142a9_27924cuda3std3__45__cpo3endE,(_ZN39_INTERNAL_f2913b51_4_k_cu_018142a9_27924cuda3std3__419piecewise_constructE - _ZN39_INTERNAL_f2913b51_4_k_cu_018142a9_27924cuda3std3__45__cpo3endE)
_ZN39_INTERNAL_f2913b51_4_k_cu_018142a9_27924cuda3std3__45__cpo3endE:
	.zero		1
	.type		_ZN39_INTERNAL_f2913b51_4_k_cu_018142a9_27924cuda3std3__419piecewise_constructE,@object
	.size		_ZN39_INTERNAL_f2913b51_4_k_cu_018142a9_27924cuda3std3__419piecewise_constructE,(_ZN39_INTERNAL_f2913b51_4_k_cu_018142a9_27924cuda3std3__45__cpo4cendE - _ZN39_INTERNAL_f2913b51_4_k_cu_018142a9_27924cuda3std3__419piecewise_constructE)
_ZN39_INTERNAL_f2913b51_4_k_cu_018142a9_27924cuda3std3__419piecewise_constructE:
	.zero		1
	.type		_ZN39_INTERNAL_f2913b51_4_k_cu_018142a9_27924cuda3std3__45__cpo4cendE,@object
	.size		_ZN39_INTERNAL_f2913b51_4_k_cu_018142a9_27924cuda3std3__45__cpo4cendE,(_ZN39_INTERNAL_f2913b51_4_k_cu_018142a9_27924cuda3std6ranges3__45__cpo4swapE - _ZN39_INTERNAL_f2913b51_4_k_cu_018142a9_27924cuda3std3__45__cpo4cendE)
_ZN39_INTERNAL_f2913b51_4_k_cu_018142a9_27924cuda3std3__45__cpo4cendE:
	.zero		1
	.type		_ZN39_INTERNAL_f2913b51_4_k_cu_018142a9_27924cuda3std6ranges3__45__cpo4swapE,@object
	.size		_ZN39_INTERNAL_f2913b51_4_k_cu_018142a9_27924cuda3std6ranges3__45__cpo4swapE,(.L_9 - _ZN39_INTERNAL_f2913b51_4_k_cu_018142a9_27924cuda3std6ranges3__45__cpo4swapE)
_ZN39_INTERNAL_f2913b51_4_k_cu_018142a9_27924cuda3std6ranges3__45__cpo4swapE:
	.zero		1
.L_9:


//--------------------- .nv.constant0._ZN7cutlass13device_kernelINS_4gemm6kernel13GemmUniversalIN4cute5tupleIJiiiiEEENS1_10collective13CollectiveMmaINS1_34MainloopSm90TmaGmmaWarpSpecializedILi4ENS5_IJNS4_1CILi2EEENSA_ILi1EEESC_EEENS1_35KernelTmaWarpSpecializedCooperativeEEENS5_IJNSA_ILi256EEENSA_ILi128EEENSA_ILi64EEEEEENS_10bfloat16_tENS5_IJlSC_lEEESK_SL_NS4_8TiledMMAINS4_8MMA_AtomIJNS4_4SM904GMMA28MMA_64x128x16_F32BF16BF16_SSILNSP_5MajorE0ELSR_0ELNSP_7ScaleInE1ELSS_1EEEEEENS4_6LayoutISD_NS5_IJSC_NSA_ILi0EEESW_EEEEENS5_IJNS4_10UnderscoreESZ_SZ_EEEEENS4_13SM90_TMA_LOADENS4_14ComposedLayoutINS4_7SwizzleILi3ELi4ELi3EEENS4_18smem_ptr_flag_bitsILi16EEENSV_INS5_IJNSA_ILi8EEESI_EEENS5_IJSI_SC_EEEEEEEvNS4_8identityENS4_23SM90_TMA_LOAD_MULTICASTES1C_vS1D_EENS_8epilogue10collective18CollectiveEpilogueINS1G_22Sm90TmaWarpSpecializedILi4ELi2ELi16ELb1ELb0EEEJSJ_NS5_IJSH_NSA_ILi32EEEEEESK_SL_SK_SL_NS1G_6fusion15FusionCallbacksIS1K_NS1N_17LinearCombinationISK_fSK_fLNS_15FloatRoundStyleE2EEESJ_S1M_JEEES12_NS13_INS14_ILi2ELi4ELi3EEES17_NSV_INS5_IJS18_S1L_EEENS5_IJS1L_SC_EEEEEEENS4_17SM75_U32x4_LDSM_NENS4_14SM90_TMA_STOREES1X_NS4_17SM90_U32x4_STSM_NENS4_9Copy_AtomIJS20_NS_6half_tEEEEvEEEvvEEEEvNT_6ParamsE --------------------------
	.section	.nv.constant0._ZN7cutlass13device_kernelINS_4gemm6kernel13GemmUniversalIN4cute5tupleIJiiiiEEENS1_10collective13CollectiveMmaINS1_34MainloopSm90TmaGmmaWarpSpecializedILi4ENS5_IJNS4_1CILi2EEENSA_ILi1EEESC_EEENS1_35KernelTmaWarpSpecializedCooperativeEEENS5_IJNSA_ILi256EEENSA_ILi128EEENSA_ILi64EEEEEENS_10bfloat16_tENS5_IJlSC_lEEESK_SL_NS4_8TiledMMAINS4_8MMA_AtomIJNS4_4SM904GMMA28MMA_64x128x16_F32BF16BF16_SSILNSP_5MajorE0ELSR_0ELNSP_7ScaleInE1ELSS_1EEEEEENS4_6LayoutISD_NS5_IJSC_NSA_ILi0EEESW_EEEEENS5_IJNS4_10UnderscoreESZ_SZ_EEEEENS4_13SM90_TMA_LOADENS4_14ComposedLayoutINS4_7SwizzleILi3ELi4ELi3EEENS4_18smem_ptr_flag_bitsILi16EEENSV_INS5_IJNSA_ILi8EEESI_EEENS5_IJSI_SC_EEEEEEEvNS4_8identityENS4_23SM90_TMA_LOAD_MULTICASTES1C_vS1D_EENS_8epilogue10collective18CollectiveEpilogueINS1G_22Sm90TmaWarpSpecializedILi4ELi2ELi16ELb1ELb0EEEJSJ_NS5_IJSH_NSA_ILi32EEEEEESK_SL_SK_SL_NS1G_6fusion15FusionCallbacksIS1K_NS1N_17LinearCombinationISK_fSK_fLNS_15FloatRoundStyleE2EEESJ_S1M_JEEES12_NS13_INS14_ILi2ELi4ELi3EEES17_NSV_INS5_IJS18_S1L_EEENS5_IJS1L_SC_EEEEEEENS4_17SM75_U32x4_LDSM_NENS4_14SM90_TMA_STOREES1X_NS4_17SM90_U32x4_STSM_NENS4_9Copy_AtomIJS20_NS_6half_tEEEEvEEEvvEEEEvNT_6ParamsE,"a",@progbits
	.sectionflags	@""
	.align	4
.nv.constant0._ZN7cutlass13device_kernelINS_4gemm6kernel13GemmUniversalIN4cute5tupleIJiiiiEEENS1_10collective13CollectiveMmaINS1_34MainloopSm90TmaGmmaWarpSpecializedILi4ENS5_IJNS4_1CILi2EEENSA_ILi1EEESC_EEENS1_35KernelTmaWarpSpecializedCooperativeEEENS5_IJNSA_ILi256EEENSA_ILi128EEENSA_ILi64EEEEEENS_10bfloat16_tENS5_IJlSC_lEEESK_SL_NS4_8TiledMMAINS4_8MMA_AtomIJNS4_4SM904GMMA28MMA_64x128x16_F32BF16BF16_SSILNSP_5MajorE0ELSR_0ELNSP_7ScaleInE1ELSS_1EEEEEENS4_6LayoutISD_NS5_IJSC_NSA_ILi0EEESW_EEEEENS5_IJNS4_10UnderscoreESZ_SZ_EEEEENS4_13SM90_TMA_LOADENS4_14ComposedLayoutINS4_7SwizzleILi3ELi4ELi3EEENS4_18smem_ptr_flag_bitsILi16EEENSV_INS5_IJNSA_ILi8EEESI_EEENS5_IJSI_SC_EEEEEEEvNS4_8identityENS4_23SM90_TMA_LOAD_MULTICASTES1C_vS1D_EENS_8epilogue10collective18CollectiveEpilogueINS1G_22Sm90TmaWarpSpecializedILi4ELi2ELi16ELb1ELb0EEEJSJ_NS5_IJSH_NSA_ILi32EEEEEESK_SL_SK_SL_NS1G_6fusion15FusionCallbacksIS1K_NS1N_17LinearCombinationISK_fSK_fLNS_15FloatRoundStyleE2EEESJ_S1M_JEEES12_NS13_INS14_ILi2ELi4ELi3EEES17_NSV_INS5_IJS18_S1L_EEENS5_IJS1L_SC_EEEEEEENS4_17SM75_U32x4_LDSM_NENS4_14SM90_TMA_STOREES1X_NS4_17SM90_U32x4_STSM_NENS4_9Copy_AtomIJS20_NS_6half_tEEEEvEEEvvEEEEvNT_6ParamsE:
	.zero		2432


//--------------------- SYMBOLS --------------------------

	.type		.nv.reservedSmem.offset0,@object
	.size		.nv.reservedSmem.offset0,0x4
	.type		__assertfail,@function
